	.headerflags	@"EF_CUDA_TEXMODE_UNIFIED EF_CUDA_64BIT_ADDRESS EF_CUDA_ACCELERATORS EF_CUDA_SM90 EF_CUDA_VIRTUAL_SM(EF_CUDA_SM90)"
	.elftype	@"ET_EXEC"


//--------------------- .nv.info                  --------------------------
	.section	.nv.info,"",@"SHT_CUDA_INFO"
	.align	4


	//----- nvinfo : EIATTR_REGCOUNT
	.align		4
        /*0000*/ 	.byte	0x04, 0x2f
        /*0002*/ 	.short	(.L_3 - .L_2)
	.align		4
.L_2:
        /*0004*/ 	.word	index@(triton_poi_fused__native_batch_norm_legit_no_training_relu_threshold_backward_23)
        /*0008*/ 	.word	0x00000036


	//----- nvinfo : EIATTR_MIN_STACK_SIZE
	.align		4
.L_3:
        /*000c*/ 	.byte	0x04, 0x12
        /*000e*/ 	.short	(.L_5 - .L_4)
	.align		4
.L_4:
        /*0010*/ 	.word	index@(triton_poi_fused__native_batch_norm_legit_no_training_relu_threshold_backward_23)
        /*0014*/ 	.word	0x00000000


	//----- nvinfo : EIATTR_FRAME_SIZE
	.align		4
.L_5:
        /*0018*/ 	.byte	0x04, 0x11
        /*001a*/ 	.short	(.L_7 - .L_6)
	.align		4
.L_6:
        /*001c*/ 	.word	index@(triton_poi_fused__native_batch_norm_legit_no_training_relu_threshold_backward_23)
        /*0020*/ 	.word	0x00000000


	//----- nvinfo : EIATTR_MIN_STACK_SIZE
	.align		4
.L_7:
        /*0024*/ 	.byte	0x04, 0x12
        /*0026*/ 	.short	(.L_9 - .L_8)
	.align		4
.L_8:
        /*0028*/ 	.word	index@(triton_poi_fused__native_batch_norm_legit_no_training_relu_threshold_backward_23)
        /*002c*/ 	.word	0x00000000
.L_9:


//--------------------- .nv.info.triton_poi_fused__native_batch_norm_legit_no_training_relu_threshold_backward_23 --------------------------
	.section	.nv.info.triton_poi_fused__native_batch_norm_legit_no_training_relu_threshold_backward_23,"",@"SHT_CUDA_INFO"
	.sectionflags	@""
	.align	4


	//----- nvinfo : EIATTR_CUDA_API_VERSION
	.align		4
        /*0000*/ 	.byte	0x04, 0x37
        /*0002*/ 	.short	(.L_11 - .L_10)
.L_10:
        /*0004*/ 	.word	0x0000007c


	//----- nvinfo : EIATTR_KPARAM_INFO
	.align		4
.L_11:
        /*0008*/ 	.byte	0x04, 0x17
        /*000a*/ 	.short	(.L_13 - .L_12)
.L_12:
        /*000c*/ 	.word	0x00000000
        /*0010*/ 	.short	0x0008
        /*0012*/ 	.short	0x003c
        /*0014*/ 	.byte	0x00, 0xf0, 0x11, 0x00


	//----- nvinfo : EIATTR_KPARAM_INFO
	.align		4
.L_13:
        /*0018*/ 	.byte	0x04, 0x17
        /*001a*/ 	.short	(.L_15 - .L_14)
.L_14:
        /*001c*/ 	.word	0x00000000
        /*0020*/ 	.short	0x0007
        /*0022*/ 	.short	0x0038
        /*0024*/ 	.byte	0x00, 0xf0, 0x11, 0x00


	//----- nvinfo : EIATTR_KPARAM_INFO
	.align		4
.L_15:
        /*0028*/ 	.byte	0x04, 0x17
        /*002a*/ 	.short	(.L_17 - .L_16)
.L_16:
        /*002c*/ 	.word	0x00000000
        /*0030*/ 	.short	0x0006
        /*0032*/ 	.short	0x0030
        /*0034*/ 	.byte	0x00, 0xf4, 0x21, 0x00


	//----- nvinfo : EIATTR_KPARAM_INFO
	.align		4
.L_17:
        /*0038*/ 	.byte	0x04, 0x17
        /*003a*/ 	.short	(.L_19 - .L_18)
.L_18:
        /*003c*/ 	.word	0x00000000
        /*0040*/ 	.short	0x0005
        /*0042*/ 	.short	0x0028
        /*0044*/ 	.byte	0x00, 0xf4, 0x21, 0x00


	//----- nvinfo : EIATTR_KPARAM_INFO
	.align		4
.L_19:
        /*0048*/ 	.byte	0x04, 0x17
        /*004a*/ 	.short	(.L_21 - .L_20)
.L_20:
        /*004c*/ 	.word	0x00000000
        /*0050*/ 	.short	0x0004
        /*0052*/ 	.short	0x0020
        /*0054*/ 	.byte	0x00, 0xf4, 0x21, 0x00


	//----- nvinfo : EIATTR_KPARAM_INFO
	.align		4
.L_21:
        /*0058*/ 	.byte	0x04, 0x17
        /*005a*/ 	.short	(.L_23 - .L_22)
.L_22:
        /*005c*/ 	.word	0x00000000
        /*0060*/ 	.short	0x0003
        /*0062*/ 	.short	0x0018
        /*0064*/ 	.byte	0x00, 0xf4, 0x21, 0x00


	//----- nvinfo : EIATTR_KPARAM_INFO
	.align		4
.L_23:
        /*0068*/ 	.byte	0x04, 0x17
        /*006a*/ 	.short	(.L_25 - .L_24)
.L_24:
        /*006c*/ 	.word	0x00000000
        /*0070*/ 	.short	0x0002
        /*0072*/ 	.short	0x0010
        /*0074*/ 	.byte	0x00, 0xf4, 0x21, 0x00


	//----- nvinfo : EIATTR_KPARAM_INFO
	.align		4
.L_25:
        /*0078*/ 	.byte	0x04, 0x17
        /*007a*/ 	.short	(.L_27 - .L_26)
.L_26:
        /*007c*/ 	.word	0x00000000
        /*0080*/ 	.short	0x0001
        /*0082*/ 	.short	0x0008
        /*0084*/ 	.byte	0x00, 0xf4, 0x21, 0x00


	//----- nvinfo : EIATTR_KPARAM_INFO
	.align		4
.L_27:
        /*0088*/ 	.byte	0x04, 0x17
        /*008a*/ 	.short	(.L_29 - .L_28)
.L_28:
        /*008c*/ 	.word	0x00000000
        /*0090*/ 	.short	0x0000
        /*0092*/ 	.short	0x0000
        /*0094*/ 	.byte	0x00, 0xf4, 0x21, 0x00


	//----- nvinfo : EIATTR_SPARSE_MMA_MASK
	.align		4
.L_29:
        /*0098*/ 	.byte	0x03, 0x50
        /*009a*/ 	.short	0x0000


	//----- nvinfo : EIATTR_MAXREG_COUNT
	.align		4
        /*009c*/ 	.byte	0x03, 0x1b
        /*009e*/ 	.short	0x00ff


	//----- nvinfo : EIATTR_EXIT_INSTR_OFFSETS
	.align		4
        /*00a0*/ 	.byte	0x04, 0x1c
        /*00a2*/ 	.short	(.L_31 - .L_30)


	//   ....[0]....
.L_30:
        /*00a4*/ 	.word	0x00001f80


	//   ....[1]....
        /*00a8*/ 	.word	0x00001fa0


	//----- nvinfo : EIATTR_REQNTID
	.align		4
.L_31:
        /*00ac*/ 	.byte	0x04, 0x10
        /*00ae*/ 	.short	(.L_33 - .L_32)
.L_32:
        /*00b0*/ 	.word	0x00000100
        /*00b4*/ 	.word	0x00000001
        /*00b8*/ 	.word	0x00000001


	//----- nvinfo : EIATTR_CBANK_PARAM_SIZE
	.align		4
.L_33:
        /*00bc*/ 	.byte	0x03, 0x19
        /*00be*/ 	.short	0x0040


	//----- nvinfo : EIATTR_PARAM_CBANK
	.align		4
        /*00c0*/ 	.byte	0x04, 0x0a
        /*00c2*/ 	.short	(.L_35 - .L_34)
	.align		4
.L_34:
        /*00c4*/ 	.word	index@(.nv.constant0.triton_poi_fused__native_batch_norm_legit_no_training_relu_threshold_backward_23)
        /*00c8*/ 	.short	0x0210
        /*00ca*/ 	.short	0x0040


	//----- nvinfo : EIATTR_SW_WAR
	.align		4
.L_35:
        /*00cc*/ 	.byte	0x04, 0x36
        /*00ce*/ 	.short	(.L_37 - .L_36)
.L_36:
        /*00d0*/ 	.word	0x00000008
.L_37:


//--------------------- .nv.callgraph             --------------------------
	.section	.nv.callgraph,"",@"SHT_CUDA_CALLGRAPH"
	.align	4
	.sectionentsize	8
	.align		4
        /*0000*/ 	.word	0x00000000
	.align		4
        /*0004*/ 	.word	0xffffffff
	.align		4
        /*0008*/ 	.word	0x00000000
	.align		4
        /*000c*/ 	.word	0xfffffffe
	.align		4
        /*0010*/ 	.word	0x00000000
	.align		4
        /*0014*/ 	.word	0xfffffffd
	.align		4
        /*0018*/ 	.word	0x00000000
	.align		4
        /*001c*/ 	.word	0xfffffffc


//--------------------- .nv.constant4             --------------------------
	.section	.nv.constant4,"a",@progbits
	.align	8
	.align		8
.nv.constant4:
        /*0000*/ 	.dword	_$_str
	.align		8
        /*0008*/ 	.dword	_$_str_$_2


//--------------------- .text.triton_poi_fused__native_batch_norm_legit_no_training_relu_threshold_backward_23 --------------------------
	.section	.text.triton_poi_fused__native_batch_norm_legit_no_training_relu_threshold_backward_23,"ax",@progbits
	.sectionflags	@"SHF_BARRIERS=1"
	.align	128
        .global         triton_poi_fused__native_batch_norm_legit_no_training_relu_threshold_backward_23
        .type           triton_poi_fused__native_batch_norm_legit_no_training_relu_threshold_backward_23,@function
        .size           triton_poi_fused__native_batch_norm_legit_no_training_relu_threshold_backward_23,(.L_x_1 - triton_poi_fused__native_batch_norm_legit_no_training_relu_threshold_backward_23)
        .other          triton_poi_fused__native_batch_norm_legit_no_training_relu_threshold_backward_23,@"STO_CUDA_ENTRY STV_DEFAULT"
triton_poi_fused__native_batch_norm_legit_no_training_relu_threshold_backward_23:
.text.triton_poi_fused__native_batch_norm_legit_no_training_relu_threshold_backward_23:
[----:B------:R-:W0:Y:S01]  /*0000*/  LDC R1, c[0x0][0x28] ;  /* 0x00000a00ff017b82 */ /* 0x000e220000000800 */
[----:B------:R-:W1:Y:S07]  /*0010*/  S2R R0, SR_CTAID.Y ;  /* 0x0000000000007919 */ /* 0x000e6e0000002600 */
[----:B------:R-:W2:Y:S01]  /*0020*/  LDC.64 R42, c[0x0][0x220] ;  /* 0x00008800ff2a7b82 */ /* 0x000ea20000000a00 */
[----:B------:R-:W-:Y:S01]  /*0030*/  ULDC.64 UR6, c[0x0][0x208] ;  /* 0x0000820000067ab9 */ /* 0x000fe20000000a00 */
[----:B------:R-:W3:Y:S01]  /*0040*/  S2R R32, SR_TID.X ;  /* 0x0000000000207919 */ /* 0x000ee20000002100 */
[----:B------:R-:W4:Y:S05]  /*0050*/  S2R R5, SR_CTAID.X ;  /* 0x0000000000057919 */ /* 0x000f2a0000002500 */
[----:B------:R-:W5:Y:S08]  /*0060*/  LDC.64 R44, c[0x0][0x218] ;  /* 0x00008600ff2c7b82 */ /* 0x000f700000000a00 */
[----:B------:R-:W4:Y:S01]  /*0070*/  LDC.64 R46, c[0x0][0x210] ;  /* 0x00008400ff2e7b82 */ /* 0x000f220000000a00 */
[----:B------:R-:W-:-:S02]  /*0080*/  CS2R R20, SRZ ;  /* 0x0000000000147805 */ /* 0x000fc4000001ff00 */
[----:B------:R-:W-:Y:S02]  /*0090*/  CS2R R22, SRZ ;  /* 0x0000000000167805 */ /* 0x000fe4000001ff00 */
[----:B------:R-:W-:Y:S02]  /*00a0*/  CS2R R8, SRZ ;  /* 0x0000000000087805 */ /* 0x000fe4000001ff00 */
[----:B------:R-:W-:Y:S01]  /*00b0*/  CS2R R10, SRZ ;  /* 0x00000000000a7805 */ /* 0x000fe2000001ff00 */
[----:B------:R-:W-:Y:S01]  /*00c0*/  IMAD.MOV.U32 R34, RZ, RZ, 0x3e800000 ;  /* 0x3e800000ff227424 */ /* 0x000fe200078e00ff */
[----:B------:R-:W5:Y:S01]  /*00d0*/  LDC.64 R50, c[0x0][0x228] ;  /* 0x00008a00ff327b82 */ /* 0x000f620000000a00 */
[----:B-1----:R-:W-:Y:S01]  /*00e0*/  IMAD.SHL.U32 R33, R0, 0x40, RZ ;  /* 0x0000004000217824 */ /* 0x002fe200078e00ff */
[----:B------:R-:W-:Y:S01]  /*00f0*/  SHF.R.S32.HI R37, RZ, 0x19, R0 ;  /* 0x00000019ff257819 */ /* 0x000fe20000011400 */
[----:B---3--:R-:W-:-:S05]  /*0100*/  IMAD.SHL.U32 R38, R32, 0x10, RZ ;  /* 0x0000001020267824 */ /* 0x008fca00078e00ff */
[----:B------:R-:W-:-:S04]  /*0110*/  LOP3.LUT R38, R33, 0x30, R38, 0xf8, !PT ;  /* 0x0000003021267812 */ /* 0x000fc800078ef826 */
[----:B------:R-:W-:-:S04]  /*0120*/  SHF.R.S32.HI R3, RZ, 0x1f, R38 ;  /* 0x0000001fff037819 */ /* 0x000fc80000011426 */
[----:B------:R-:W-:-:S04]  /*0130*/  LEA.HI R4, R3, R38, RZ, 0x9 ;  /* 0x0000002603047211 */ /* 0x000fc800078f48ff */
[----:B------:R-:W-:-:S05]  /*0140*/  LOP3.LUT R31, R4, 0xfffffe00, RZ, 0xc0, !PT ;  /* 0xfffffe00041f7812 */ /* 0x000fca00078ec0ff */
[----:B------:R-:W-:Y:S01]  /*0150*/  IMAD.IADD R31, R38, 0x1, -R31 ;  /* 0x00000001261f7824 */ /* 0x000fe200078e0a1f */
[----:B------:R-:W-:-:S03]  /*0160*/  SGXT R37, R37, 0x1 ;  /* 0x000000012525781a */ /* 0x000fc60000000200 */
[----:B--2---:R-:W-:Y:S01]  /*0170*/  IMAD.WIDE R16, R31, 0x4, R42 ;  /* 0x000000041f107825 */ /* 0x004fe200078e022a */
[----:B------:R-:W-:-:S04]  /*0180*/  LOP3.LUT R0, R38, 0x4, RZ, 0xfc, !PT ;  /* 0x0000000426007812 */ /* 0x000fc800078efcff */
[----:B------:R-:W-:Y:S01]  /*0190*/  LEA.HI R2, R37, R0, RZ, 0x9 ;  /* 0x0000000025027211 */ /* 0x000fe200078f48ff */
[----:B------:R-:W2:Y:S01]  /*01a0*/  LDG.E.EL.128 R16, desc[UR6][R16.64] ;  /* 0x0000000610107981 */ /* 0x000ea2000c2e1d00 */
[----:B------:R-:W-:Y:S01]  /*01b0*/  IMAD.SHL.U32 R4, R4, 0x40, RZ ;  /* 0x0000004004047824 */ /* 0x000fe200078e00ff */
[----:B------:R-:W-:Y:S02]  /*01c0*/  SHF.R.U32.HI R3, RZ, 0x2, R32 ;  /* 0x00000002ff037819 */ /* 0x000fe40000011620 */
[----:B------:R-:W-:Y:S01]  /*01d0*/  LOP3.LUT R29, R2, 0xfffffe00, RZ, 0xc0, !PT ;  /* 0xfffffe00021d7812 */ /* 0x000fe200078ec0ff */
[----:B----4-:R-:W-:Y:S01]  /*01e0*/  IMAD.SHL.U32 R2, R5, 0x40, RZ ;  /* 0x0000004005027824 */ /* 0x010fe200078e00ff */
[----:B------:R-:W-:Y:S02]  /*01f0*/  LOP3.LUT R35, R4, 0xffff8000, RZ, 0xc0, !PT ;  /* 0xffff800004237812 */ /* 0x000fe400078ec0ff */
[----:B------:R-:W-:Y:S01]  /*0200*/  SGXT.U32 R3, R3, 0x6 ;  /* 0x000000060303781a */ /* 0x000fe20000000000 */
[----:B------:R-:W-:-:S03]  /*0210*/  IMAD.IADD R29, R0, 0x1, -R29 ;  /* 0x00000001001d7824 */ /* 0x000fc600078e0a1d */
[----:B------:R-:W-:Y:S01]  /*0220*/  LOP3.LUT R0, R2, R3, RZ, 0xfc, !PT ;  /* 0x0000000302007212 */ /* 0x000fe200078efcff */
[----:B------:R-:W-:-:S03]  /*0230*/  IMAD.WIDE R4, R29, 0x4, R42 ;  /* 0x000000041d047825 */ /* 0x000fc600078e022a */
[C---:B------:R-:W-:Y:S01]  /*0240*/  ISETP.GE.AND P0, PT, R0.reuse, 0x40, PT ;  /* 0x000000400000780c */ /* 0x040fe20003f06270 */
[----:B------:R-:W-:Y:S02]  /*0250*/  IMAD R35, R0, 0x200, R35 ;  /* 0x0000020000237824 */ /* 0x000fe400078e0223 */
[----:B------:R-:W3:Y:S01]  /*0260*/  LDG.E.EL.128 R4, desc[UR6][R4.64] ;  /* 0x0000000604047981 */ /* 0x000ee2000c2e1d00 */
[----:B-----5:R-:W-:-:S04]  /*0270*/  IMAD.WIDE R24, R31, 0x4, R44 ;  /* 0x000000041f187825 */ /* 0x020fc800078e022c */
[----:B------:R-:W-:Y:S02]  /*0280*/  IMAD.IADD R0, R31, 0x1, R35 ;  /* 0x000000011f007824 */ /* 0x000fe400078e0223 */
[----:B------:R-:W4:Y:S02]  /*0290*/  LDG.E.EL.128 R24, desc[UR6][R24.64] ;  /* 0x0000000618187981 */ /* 0x000f24000c2e1d00 */
[----:B0-----:R-:W-:-:S05]  /*02a0*/  IMAD.WIDE R48, R0, 0x4, R46 ;  /* 0x0000000400307825 */ /* 0x001fca00078e022e */
[----:B------:R0:W4:Y:S01]  /*02b0*/  @!P0 LDG.E.EL.128 R20, desc[UR6][R48.64] ;  /* 0x0000000630148981 */ /* 0x000122000c2e1d00 */
[C---:B------:R-:W-:Y:S02]  /*02c0*/  IMAD.IADD R41, R29.reuse, 0x1, R35 ;  /* 0x000000011d297824 */ /* 0x040fe400078e0223 */
[----:B------:R-:W-:-:S04]  /*02d0*/  IMAD.WIDE R12, R29, 0x4, R44 ;  /* 0x000000041d0c7825 */ /* 0x000fc800078e022c */
[----:B------:R-:W-:Y:S02]  /*02e0*/  IMAD.WIDE R40, R41, 0x4, R46 ;  /* 0x0000000429287825 */ /* 0x000fe400078e022e */
[----:B------:R-:W5:Y:S01]  /*02f0*/  LDG.E.EL.128 R12, desc[UR6][R12.64] ;  /* 0x000000060c0c7981 */ /* 0x000f62000c2e1d00 */
[----:B0-----:R-:W0:Y:S03]  /*0300*/  LDC.64 R48, c[0x0][0x230] ;  /* 0x00008c00ff307b82 */ /* 0x001e260000000a00 */
[----:B------:R1:W5:Y:S01]  /*0310*/  @!P0 LDG.E.EL.128 R8, desc[UR6][R40.64] ;  /* 0x0000000628088981 */ /* 0x000362000c2e1d00 */
[----:B--2---:R-:W-:Y:S01]  /*0320*/  FADD R28, R16, 9.9999997473787516356e-06 ;  /* 0x3727c5ac101c7421 */ /* 0x004fe20000000000 */
[----:B------:R-:W-:Y:S01]  /*0330*/  FADD R16, R17, 9.9999997473787516356e-06 ;  /* 0x3727c5ac11107421 */ /* 0x000fe20000000000 */
[----:B------:R-:W-:-:S04]  /*0340*/  FADD R17, R18, 9.9999997473787516356e-06 ;  /* 0x3727c5ac12117421 */ /* 0x000fc80000000000 */
[----:B------:R-:W2:Y:S08]  /*0350*/  MUFU.SQRT R28, R28 ;  /* 0x0000001c001c7308 */ /* 0x000eb00000002000 */
[----:B------:R-:W0:Y:S01]  /*0360*/  MUFU.SQRT R16, R16 ;  /* 0x0000001000107308 */ /* 0x000e220000002000 */
[----:B------:R-:W-:-:S07]  /*0370*/  FADD R19, R19, 9.9999997473787516356e-06 ;  /* 0x3727c5ac13137421 */ /* 0x000fce0000000000 */
[----:B------:R-:W1:Y:S01]  /*0380*/  MUFU.SQRT R17, R17 ;  /* 0x0000001100117308 */ /* 0x000e620000002000 */
[----:B---3--:R-:W-:Y:S01]  /*0390*/  FADD R7, R7, 9.9999997473787516356e-06 ;  /* 0x3727c5ac07077421 */ /* 0x008fe20000000000 */
[----:B--2---:R-:W-:Y:S02]  /*03a0*/  FSETP.GT.AND P1, PT, R28, 8.50705917302346158658e+37, PT ;  /* 0x7e8000001c00780b */ /* 0x004fe40003f24000 */
[----:B0-----:R-:W-:-:S04]  /*03b0*/  FSETP.GT.AND P5, PT, R16, 8.50705917302346158658e+37, PT ;  /* 0x7e8000001000780b */ /* 0x001fc80003fa4000 */
[----:B------:R0:W2:Y:S01]  /*03c0*/  MUFU.SQRT R18, R19 ;  /* 0x0000001300127308 */ /* 0x0000a20000002000 */
[----:B------:R-:W-:Y:S02]  /*03d0*/  FSETP.GEU.AND P6, PT, R28, 1.175494350822287508e-38, PT ;  /* 0x008000001c00780b */ /* 0x000fe40003fce000 */
[----:B------:R-:W-:Y:S02]  /*03e0*/  FSETP.GEU.AND P3, PT, R16, 1.175494350822287508e-38, PT ;  /* 0x008000001000780b */ /* 0x000fe40003f6e000 */
[----:B-1----:R-:W-:-:S03]  /*03f0*/  FSETP.GT.AND P4, PT, R17, 8.50705917302346158658e+37, PT ;  /* 0x7e8000001100780b */ /* 0x002fc60003f84000 */
[----:B------:R-:W1:Y:S01]  /*0400*/  MUFU.SQRT R7, R7 ;  /* 0x0000000700077308 */ /* 0x000e620000002000 */
[----:B------:R-:W-:Y:S01]  /*0410*/  FSETP.GEU.AND P2, PT, R17, 1.175494350822287508e-38, PT ;  /* 0x008000001100780b */ /* 0x000fe20003f4e000 */
[----:B------:R-:W-:Y:S01]  /*0420*/  @P1 FMUL R28, R28, 0.25 ;  /* 0x3e8000001c1c1820 */ /* 0x000fe20000400000 */
[----:B------:R-:W-:Y:S01]  /*0430*/  FSEL R41, R34, 1, P1 ;  /* 0x3f80000022297808 */ /* 0x000fe20000800000 */
[----:B------:R-:W-:Y:S01]  /*0440*/  @P5 FMUL R16, R16, 0.25 ;  /* 0x3e80000010105820 */ /* 0x000fe20000400000 */
[----:B0-----:R-:W-:Y:S01]  /*0450*/  FSEL R19, R34, 1, P5 ;  /* 0x3f80000022137808 */ /* 0x001fe20002800000 */
[----:B----4-:R-:W-:Y:S01]  /*0460*/  FADD R20, -R24, R20 ;  /* 0x0000001418147221 */ /* 0x010fe20000000100 */
[----:B--2---:R-:W-:Y:S01]  /*0470*/  FSETP.GT.AND P1, PT, R18, 8.50705917302346158658e+37, PT ;  /* 0x7e8000001200780b */ /* 0x004fe20003f24000 */
[----:B------:R-:W-:Y:S01]  /*0480*/  @!P6 FMUL R28, R28, 16777216 ;  /* 0x4b8000001c1ce820 */ /* 0x000fe20000400000 */
[----:B------:R-:W-:Y:S01]  /*0490*/  FSEL R24, R34, 1, P4 ;  /* 0x3f80000022187808 */ /* 0x000fe20002000000 */
[----:B------:R-:W-:Y:S01]  /*04a0*/  @!P3 FMUL R16, R16, 16777216 ;  /* 0x4b8000001010b820 */ /* 0x000fe20000400000 */
[----:B------:R-:W-:Y:S01]  /*04b0*/  @!P6 FMUL R41, R41, 16777216 ;  /* 0x4b8000002929e820 */ /* 0x000fe20000400000 */
[----:B------:R-:W-:Y:S01]  /*04c0*/  @P4 FMUL R17, R17, 0.25 ;  /* 0x3e80000011114820 */ /* 0x000fe20000400000 */
[----:B------:R-:W-:Y:S01]  /*04d0*/  @!P3 FMUL R19, R19, 16777216 ;  /* 0x4b8000001313b820 */ /* 0x000fe20000400000 */
[----:B------:R-:W-:-:S02]  /*04e0*/  FSETP.GEU.AND P6, PT, R18, 1.175494350822287508e-38, PT ;  /* 0x008000001200780b */ /* 0x000fc40003fce000 */
[----:B-1----:R-:W-:Y:S01]  /*04f0*/  FSETP.GT.AND P3, PT, R7, 8.50705917302346158658e+37, PT ;  /* 0x7e8000000700780b */ /* 0x002fe20003f64000 */
[----:B------:R-:W-:Y:S01]  /*0500*/  @!P2 FMUL R17, R17, 16777216 ;  /* 0x4b8000001111a820 */ /* 0x000fe20000400000 */
[----:B------:R-:W-:Y:S01]  /*0510*/  @!P2 FMUL R24, R24, 16777216 ;  /* 0x4b8000001818a820 */ /* 0x000fe20000400000 */
[----:B------:R-:W-:Y:S01]  /*0520*/  FSETP.GEU.AND P2, PT, R7, 1.175494350822287508e-38, PT ;  /* 0x008000000700780b */ /* 0x000fe20003f4e000 */
[----:B------:R-:W-:Y:S01]  /*0530*/  @P1 FMUL R18, R18, 0.25 ;  /* 0x3e80000012121820 */ /* 0x000fe20000400000 */
[----:B------:R-:W0:Y:S06]  /*0540*/  MUFU.RCP R28, R28 ;  /* 0x0000001c001c7308 */ /* 0x000e2c0000001000 */
[----:B------:R-:W-:-:S02]  /*0550*/  @!P6 FMUL R18, R18, 16777216 ;  /* 0x4b8000001212e820 */ /* 0x000fc40000400000 */
[----:B------:R-:W1:Y:S01]  /*0560*/  MUFU.RCP R16, R16 ;  /* 0x0000001000107308 */ /* 0x000e620000001000 */
[----:B------:R-:W-:-:S04]  /*0570*/  @P3 FMUL R7, R7, 0.25 ;  /* 0x3e80000007073820 */ /* 0x000fc80000400000 */
[----:B------:R-:W-:-:S03]  /*0580*/  @!P2 FMUL R7, R7, 16777216 ;  /* 0x4b8000000707a820 */ /* 0x000fc60000400000 */
[----:B------:R-:W2:Y:S08]  /*0590*/  MUFU.RCP R36, R18 ;  /* 0x0000001200247308 */ /* 0x000eb00000001000 */
[----:B------:R3:W4:Y:S01]  /*05a0*/  MUFU.RCP R39, R17 ;  /* 0x0000001100277308 */ /* 0x0007220000001000 */
[----:B------:R-:W-:Y:S01]  /*05b0*/  FADD R21, -R25, R21 ;  /* 0x0000001519157221 */ /* 0x000fe20000000100 */
[----:B0-----:R-:W-:Y:S01]  /*05c0*/  FMUL R41, R28, R41 ;  /* 0x000000291c297220 */ /* 0x001fe20000400000 */
[----:B-1----:R-:W-:-:S05]  /*05d0*/  FMUL R16, R16, R19 ;  /* 0x0000001310107220 */ /* 0x002fca0000400000 */
[----:B------:R-:W0:Y:S01]  /*05e0*/  MUFU.RCP R7, R7 ;  /* 0x0000000700077308 */ /* 0x000e220000001000 */
[C---:B---3--:R-:W-:Y:S02]  /*05f0*/  FSEL R17, R34.reuse, 1, P1 ;  /* 0x3f80000022117808 */ /* 0x048fe40000800000 */
[----:B------:R-:W-:-:S03]  /*0600*/  FSEL R18, R34, 1, P3 ;  /* 0x3f80000022127808 */ /* 0x000fc60001800000 */
[----:B------:R-:W-:Y:S01]  /*0610*/  @!P6 FMUL R17, R17, 16777216 ;  /* 0x4b8000001111e820 */ /* 0x000fe20000400000 */
[----:B------:R-:W-:Y:S01]  /*0620*/  FMUL R41, R41, R20 ;  /* 0x0000001429297220 */ /* 0x000fe20000400000 */
[----:B------:R-:W-:Y:S01]  /*0630*/  FMUL R40, R16, R21 ;  /* 0x0000001510287220 */ /* 0x000fe20000400000 */
[----:B------:R-:W-:Y:S01]  /*0640*/  FADD R23, -R27, R23 ;  /* 0x000000171b177221 */ /* 0x000fe20000000100 */
[----:B--2---:R-:W-:Y:S01]  /*0650*/  FMUL R36, R36, R17 ;  /* 0x0000001124247220 */ /* 0x004fe20000400000 */
[----:B------:R-:W-:Y:S01]  /*0660*/  FADD R22, -R26, R22 ;  /* 0x000000161a167221 */ /* 0x000fe20000000100 */
[----:B------:R-:W-:-:S04]  /*0670*/  IMAD.WIDE R16, R31, 0x4, R50 ;  /* 0x000000041f107825 */ /* 0x000fc800078e0232 */
[----:B------:R-:W-:Y:S01]  /*0680*/  @!P2 FMUL R18, R18, 16777216 ;  /* 0x4b8000001212a820 */ /* 0x000fe20000400000 */
[----:B----4-:R-:W-:Y:S01]  /*0690*/  FMUL R39, R39, R24 ;  /* 0x0000001827277220 */ /* 0x010fe20000400000 */
[----:B------:R-:W-:-:S04]  /*06a0*/  IMAD.WIDE R20, R31, 0x4, R48 ;  /* 0x000000041f147825 */ /* 0x000fc800078e0230 */
[----:B-----5:R-:W-:Y:S01]  /*06b0*/  FADD R10, -R14, R10 ;  /* 0x0000000a0e0a7221 */ /* 0x020fe20000000100 */
[----:B------:R-:W-:Y:S01]  /*06c0*/  FMUL R39, R39, R22 ;  /* 0x0000001627277220 */ /* 0x000fe20000400000 */
[----:B------:R-:W-:Y:S01]  /*06d0*/  FMUL R36, R36, R23 ;  /* 0x0000001724247220 */ /* 0x000fe20000400000 */
[----:B0-----:R-:W-:Y:S02]  /*06e0*/  FMUL R14, R7, R18 ;  /* 0x00000012070e7220 */ /* 0x001fe40000400000 */
[----:B------:R-:W2:Y:S04]  /*06f0*/  LDG.E.EL.128 R16, desc[UR6][R16.64] ;  /* 0x0000000610107981 */ /* 0x000ea8000c2e1d00 */
[----:B------:R-:W2:Y:S01]  /*0700*/  LDG.E.EL.128 R20, desc[UR6][R20.64] ;  /* 0x0000000614147981 */ /* 0x000ea2000c2e1d00 */
[----:B------:R-:W-:-:S04]  /*0710*/  IMAD.WIDE R24, R29, 0x4, R50 ;  /* 0x000000041d187825 */ /* 0x000fc800078e0232 */
[----:B------:R-:W-:Y:S02]  /*0720*/  IMAD.WIDE R28, R29, 0x4, R48 ;  /* 0x000000041d1c7825 */ /* 0x000fe400078e0230 */
[----:B------:R-:W3:Y:S04]  /*0730*/  LDG.E.EL.128 R24, desc[UR6][R24.64] ;  /* 0x0000000618187981 */ /* 0x000ee8000c2e1d00 */
[----:B------:R-:W3:Y:S01]  /*0740*/  LDG.E.EL.128 R28, desc[UR6][R28.64] ;  /* 0x000000061c1c7981 */ /* 0x000ee2000c2e1d00 */
[----:B------:R-:W-:-:S04]  /*0750*/  FADD R6, R6, 9.9999997473787516356e-06 ;  /* 0x3727c5ac06067421 */ /* 0x000fc80000000000 */
[----:B------:R-:W0:Y:S02]  /*0760*/  MUFU.SQRT R7, R6 ;  /* 0x0000000600077308 */ /* 0x000e240000002000 */
[C---:B0-----:R-:W-:Y:S02]  /*0770*/  FSETP.GT.AND P1, PT, R7.reuse, 8.50705917302346158658e+37, PT ;  /* 0x7e8000000700780b */ /* 0x041fe40003f24000 */
[----:B------:R-:W-:-:S11]  /*0780*/  FSETP.GEU.AND P2, PT, R7, 1.175494350822287508e-38, PT ;  /* 0x008000000700780b */ /* 0x000fd60003f4e000 */
[----:B------:R-:W-:-:S04]  /*0790*/  @P1 FMUL R7, R7, 0.25 ;  /* 0x3e80000007071820 */ /* 0x000fc80000400000 */
[----:B------:R-:W-:Y:S01]  /*07a0*/  @!P2 FMUL R7, R7, 16777216 ;  /* 0x4b8000000707a820 */ /* 0x000fe20000400000 */
[----:B------:R-:W-:-:S05]  /*07b0*/  FADD R11, -R15, R11 ;  /* 0x0000000b0f0b7221 */ /* 0x000fca0000000100 */
[----:B------:R-:W0:Y:S01]  /*07c0*/  MUFU.RCP R7, R7 ;  /* 0x0000000700077308 */ /* 0x000e220000001000 */
[----:B------:R-:W-:Y:S01]  /*07d0*/  FADD R9, -R13, R9 ;  /* 0x000000090d097221 */ /* 0x000fe20000000100 */
[----:B--2---:R-:W-:Y:S01]  /*07e0*/  FFMA R41, R16, R41, R20 ;  /* 0x0000002910297223 */ /* 0x004fe20000000014 */
[----:B------:R-:W-:Y:S01]  /*07f0*/  FMUL R16, R14, R11 ;  /* 0x0000000b0e107220 */ /* 0x000fe20000400000 */
[----:B------:R-:W-:-:S05]  /*0800*/  FSEL R14, R34, 1, P1 ;  /* 0x3f800000220e7808 */ /* 0x000fca0000800000 */
[----:B------:R-:W-:-:S04]  /*0810*/  @!P2 FMUL R14, R14, 16777216 ;  /* 0x4b8000000e0ea820 */ /* 0x000fc80000400000 */
[----:B0-----:R-:W-:-:S04]  /*0820*/  FMUL R11, R7, R14 ;  /* 0x0000000e070b7220 */ /* 0x001fc80000400000 */
[----:B------:R-:W-:Y:S01]  /*0830*/  FMUL R11, R11, R10 ;  /* 0x0000000a0b0b7220 */ /* 0x000fe20000400000 */
[----:B------:R-:W-:-:S06]  /*0840*/  FADD R10, R5, 9.9999997473787516356e-06 ;  /* 0x3727c5ac050a7421 */ /* 0x000fcc0000000000 */
[----:B------:R-:W0:Y:S01]  /*0850*/  MUFU.SQRT R10, R10 ;  /* 0x0000000a000a7308 */ /* 0x000e220000002000 */
[----:B------:R-:W-:Y:S01]  /*0860*/  FFMA R40, R17, R40, R21 ;  /* 0x0000002811287223 */ /* 0x000fe20000000015 */
[----:B------:R-:W-:-:S06]  /*0870*/  FADD R21, R4, 9.9999997473787516356e-06 ;  /* 0x3727c5ac04157421 */ /* 0x000fcc0000000000 */
[----:B------:R-:W1:Y:S01]  /*0880*/  MUFU.SQRT R21, R21 ;  /* 0x0000001500157308 */ /* 0x000e620000002000 */
[C---:B0-----:R-:W-:Y:S02]  /*0890*/  FSETP.GT.AND P2, PT, R10.reuse, 8.50705917302346158658e+37, PT ;  /* 0x7e8000000a00780b */ /* 0x041fe40003f44000 */
[----:B------:R-:W-:Y:S02]  /*08a0*/  FSETP.GEU.AND P4, PT, R10, 1.175494350822287508e-38, PT ;  /* 0x008000000a00780b */ /* 0x000fe40003f8e000 */
[----:B-1----:R-:W-:-:S09]  /*08b0*/  FSETP.GT.AND P1, PT, R21, 8.50705917302346158658e+37, PT ;  /* 0x7e8000001500780b */ /* 0x002fd20003f24000 */
[----:B------:R-:W-:Y:S01]  /*08c0*/  @P2 FMUL R10, R10, 0.25 ;  /* 0x3e8000000a0a2820 */ /* 0x000fe20000400000 */
[----:B------:R-:W-:Y:S01]  /*08d0*/  FSETP.GEU.AND P3, PT, R21, 1.175494350822287508e-38, PT ;  /* 0x008000001500780b */ /* 0x000fe20003f6e000 */
[----:B---3--:R-:W-:Y:S02]  /*08e0*/  FFMA R31, R27, R16, R31 ;  /* 0x000000101b1f7223 */ /* 0x008fe4000000001f */
[----:B------:R-:W-:Y:S01]  /*08f0*/  @!P4 FMUL R10, R10, 16777216 ;  /* 0x4b8000000a0ac820 */ /* 0x000fe20000400000 */
[----:B------:R-:W-:-:S04]  /*0900*/  LOP3.LUT R16, R38, 0x8, RZ, 0xfc, !PT ;  /* 0x0000000826107812 */ /* 0x000fc800078efcff */
[----:B------:R-:W-:Y:S01]  /*0910*/  LEA.HI R6, R37, R16, RZ, 0x9 ;  /* 0x0000001025067211 */ /* 0x000fe200078f48ff */
[----:B------:R-:W0:Y:S01]  /*0920*/  MUFU.RCP R10, R10 ;  /* 0x0000000a000a7308 */ /* 0x000e220000001000 */
[----:B------:R-:W-:Y:S01]  /*0930*/  @P1 FMUL R21, R21, 0.25 ;  /* 0x3e80000015151820 */ /* 0x000fe20000400000 */
[----:B------:R-:W-:Y:S01]  /*0940*/  FFMA R30, R26, R11, R30 ;  /* 0x0000000b1a1e7223 */ /* 0x000fe2000000001e */
[----:B------:R-:W-:Y:S02]  /*0950*/  LOP3.LUT R5, R6, 0xfffffe00, RZ, 0xc0, !PT ;  /* 0xfffffe0006057812 */ /* 0x000fe400078ec0ff */
[----:B------:R-:W-:Y:S01]  /*0960*/  FSEL R11, R34, 1, P2 ;  /* 0x3f800000220b7808 */ /* 0x000fe20001000000 */
[----:B------:R-:W-:Y:S01]  /*0970*/  @!P3 FMUL R21, R21, 16777216 ;  /* 0x4b8000001515b820 */ /* 0x000fe20000400000 */
[----:B------:R-:W-:Y:S01]  /*0980*/  FFMA R39, R18, R39, R22 ;  /* 0x0000002712277223 */ /* 0x000fe20000000016 */
[----:B------:R-:W-:Y:S02]  /*0990*/  IMAD.IADD R16, R16, 0x1, -R5 ;  /* 0x0000000110107824 */ /* 0x000fe400078e0a05 */
[----:B------:R-:W1:Y:S01]  /*09a0*/  MUFU.RCP R18, R21 ;  /* 0x0000001500127308 */ /* 0x000e620000001000 */
[----:B------:R-:W-:Y:S01]  /*09b0*/  @!P4 FMUL R11, R11, 16777216 ;  /* 0x4b8000000b0bc820 */ /* 0x000fe20000400000 */
[----:B------:R-:W-:Y:S01]  /*09c0*/  IMAD.IADD R15, R16, 0x1, R35 ;  /* 0x00000001100f7824 */ /* 0x000fe200078e0223 */
[----:B------:R-:W-:-:S02]  /*09d0*/  CS2R R4, SRZ ;  /* 0x0000000000047805 */ /* 0x000fc4000001ff00 */
[----:B0-----:R-:W-:Y:S01]  /*09e0*/  FMUL R20, R10, R11 ;  /* 0x0000000b0a147220 */ /* 0x001fe20000400000 */
[----:B------:R-:W-:Y:S02]  /*09f0*/  FSEL R11, R34, 1, P1 ;  /* 0x3f800000220b7808 */ /* 0x000fe40000800000 */
[----:B------:R-:W-:Y:S01]  /*0a00*/  CS2R R6, SRZ ;  /* 0x0000000000067805 */ /* 0x000fe2000001ff00 */
[----:B------:R-:W-:-:S04]  /*0a10*/  IMAD.WIDE R14, R15, 0x4, R46 ;  /* 0x000000040f0e7825 */ /* 0x000fc800078e022e */
[----:B------:R-:W-:Y:S01]  /*0a20*/  FFMA R36, R19, R36, R23 ;  /* 0x0000002413247223 */ /* 0x000fe20000000017 */
[----:B------:R-:W-:Y:S01]  /*0a30*/  FADD R19, -R12, R8 ;  /* 0x000000080c137221 */ /* 0x000fe20000000100 */
[----:B------:R-:W-:Y:S01]  /*0a40*/  FMUL R20, R20, R9 ;  /* 0x0000000914147220 */ /* 0x000fe20000400000 */
[----:B------:R-:W-:Y:S01]  /*0a50*/  @!P3 FMUL R11, R11, 16777216 ;  /* 0x4b8000000b0bb820 */ /* 0x000fe20000400000 */
[----:B------:R-:W-:Y:S01]  /*0a60*/  IMAD.WIDE R8, R16, 0x4, R42 ;  /* 0x0000000410087825 */ /* 0x000fe200078e022a */
[----:B------:R0:W2:Y:S03]  /*0a70*/  @!P0 LDG.E.EL.128 R4, desc[UR6][R14.64] ;  /* 0x000000060e048981 */ /* 0x0000a6000c2e1d00 */
[----:B-1----:R-:W-:Y:S02]  /*0a80*/  FMUL R18, R18, R11 ;  /* 0x0000000b12127220 */ /* 0x002fe40000400000 */
[----:B------:R-:W3:Y:S01]  /*0a90*/  LDG.E.EL.128 R8, desc[UR6][R8.64] ;  /* 0x0000000608087981 */ /* 0x000ee2000c2e1d00 */
[----:B0-----:R-:W-:-:S06]  /*0aa0*/  IMAD.WIDE R14, R16, 0x4, R44 ;  /* 0x00000004100e7825 */ /* 0x001fcc00078e022c */
[----:B------:R-:W2:Y:S01]  /*0ab0*/  LDG.E.EL.128 R12, desc[UR6][R14.64] ;  /* 0x000000060e0c7981 */ /* 0x000ea2000c2e1d00 */
[----:B------:R-:W-:-:S04]  /*0ac0*/  LOP3.LUT R38, R38, 0xc, RZ, 0xfc, !PT ;  /* 0x0000000c26267812 */ /* 0x000fc800078efcff */
[----:B------:R-:W-:-:S04]  /*0ad0*/  LEA.HI R37, R37, R38, RZ, 0x9 ;  /* 0x0000002625257211 */ /* 0x000fc800078f48ff */
[----:B------:R-:W-:Y:S01]  /*0ae0*/  LOP3.LUT R17, R37, 0xfffffe00, RZ, 0xc0, !PT ;  /* 0xfffffe0025117812 */ /* 0x000fe200078ec0ff */
[----:B------:R-:W-:-:S04]  /*0af0*/  FMUL R23, R18, R19 ;  /* 0x0000001312177220 */ /* 0x000fc80000400000 */
[----:B------:R-:W-:-:S04]  /*0b00*/  IMAD.IADD R17, R38, 0x1, -R17 ;  /* 0x0000000126117824 */ /* 0x000fc800078e0a11 */
[----:B------:R-:W-:Y:S02]  /*0b10*/  IMAD.IADD R19, R17, 0x1, R35 ;  /* 0x0000000111137824 */ /* 0x000fe400078e0223 */
[----:B------:R-:W-:Y:S01]  /*0b20*/  FFMA R37, R25, R20, R29 ;  /* 0x0000001419257223 */ /* 0x000fe2000000001d */
[----:B------:R-:W-:Y:S01]  /*0b30*/  FFMA R35, R24, R23, R28 ;  /* 0x0000001718237223 */ /* 0x000fe2000000001c */
[----:B------:R-:W-:-:S04]  /*0b40*/  IMAD.WIDE R20, R16, 0x4, R48 ;  /* 0x0000000410147825 */ /* 0x000fc800078e0230 */
[----:B------:R-:W-:Y:S02]  /*0b50*/  IMAD.WIDE R46, R19, 0x4, R46 ;  /* 0x00000004132e7825 */ /* 0x000fe400078e022e */
[----:B------:R-:W4:Y:S02]  /*0b60*/  LDG.E.EL.128 R20, desc[UR6][R20.64] ;  /* 0x0000000614147981 */ /* 0x000f24000c2e1d00 */
[----:B------:R-:W-:-:S04]  /*0b70*/  IMAD.WIDE R18, R16, 0x4, R50 ;  /* 0x0000000410127825 */ /* 0x000fc800078e0232 */
[----:B------:R-:W-:-:S04]  /*0b80*/  IMAD.WIDE R24, R17, 0x4, R42 ;  /* 0x0000000411187825 */ /* 0x000fc800078e022a */
[----:B------:R-:W-:-:S04]  /*0b90*/  IMAD.WIDE R44, R17, 0x4, R44 ;  /* 0x00000004112c7825 */ /* 0x000fc800078e022c */
[----:B------:R-:W-:-:S04]  /*0ba0*/  IMAD.WIDE R42, R17, 0x4, R50 ;  /* 0x00000004112a7825 */ /* 0x000fc800078e0232 */
[----:B------:R-:W-:Y:S02]  /*0bb0*/  IMAD.WIDE R28, R17, 0x4, R48 ;  /* 0x00000004111c7825 */ /* 0x000fe400078e0230 */
[----:B------:R-:W4:Y:S02]  /*0bc0*/  LDG.E.EL.128 R16, desc[UR6][R18.64] ;  /* 0x0000000612107981 */ /* 0x000f24000c2e1d00 */
[----:B---3--:R-:W-:Y:S01]  /*0bd0*/  FADD R11, R11, 9.9999997473787516356e-06 ;  /* 0x3727c5ac0b0b7421 */ /* 0x008fe20000000000 */
[----:B--2---:R-:W-:-:S03]  /*0be0*/  FADD R7, -R15, R7 ;  /* 0x000000070f077221 */ /* 0x004fc60000000100 */
[----:B------:R-:W0:Y:S02]  /*0bf0*/  MUFU.SQRT R15, R11 ;  /* 0x0000000b000f7308 */ /* 0x000e240000002000 */
[C---:B0-----:R-:W-:Y:S02]  /*0c00*/  FSETP.GT.AND P1, PT, R15.reuse, 8.50705917302346158658e+37, PT ;  /* 0x7e8000000f00780b */ /* 0x041fe40003f24000 */
[----:B------:R-:W-:-:S11]  /*0c10*/  FSETP.GEU.AND P2, PT, R15, 1.175494350822287508e-38, PT ;  /* 0x008000000f00780b */ /* 0x000fd60003f4e000 */
[----:B------:R-:W-:-:S04]  /*0c20*/  @P1 FMUL R15, R15, 0.25 ;  /* 0x3e8000000f0f1820 */ /* 0x000fc80000400000 */
[----:B------:R-:W-:-:S04]  /*0c30*/  @!P2 FMUL R15, R15, 16777216 ;  /* 0x4b8000000f0fa820 */ /* 0x000fc80000400000 */
[----:B------:R-:W0:Y:S01]  /*0c40*/  MUFU.RCP R38, R15 ;  /* 0x0000000f00267308 */ /* 0x000e220000001000 */
[----:B------:R-:W-:-:S05]  /*0c50*/  FSEL R27, R34, 1, P1 ;  /* 0x3f800000221b7808 */ /* 0x000fca0000800000 */
[----:B------:R-:W-:-:S04]  /*0c60*/  @!P2 FMUL R27, R27, 16777216 ;  /* 0x4b8000001b1ba820 */ /* 0x000fc80000400000 */
[----:B0-----:R-:W-:Y:S02]  /*0c70*/  FMUL R38, R38, R27 ;  /* 0x0000001b26267220 */ /* 0x001fe40000400000 */
[----:B------:R-:W2:Y:S01]  /*0c80*/  LDG.E.EL.128 R24, desc[UR6][R24.64] ;  /* 0x0000000618187981 */ /* 0x000ea2000c2e1d00 */
[----:B------:R-:W-:Y:S01]  /*0c90*/  FADD R9, R9, 9.9999997473787516356e-06 ;  /* 0x3727c5ac09097421 */ /* 0x000fe20000000000 */
[----:B------:R-:W-:Y:S01]  /*0ca0*/  FMUL R38, R38, R7 ;  /* 0x0000000726267220 */ /* 0x000fe20000400000 */
[----:B------:R-:W-:Y:S01]  /*0cb0*/  FADD R7, R8, 9.9999997473787516356e-06 ;  /* 0x3727c5ac08077421 */ /* 0x000fe20000000000 */
[----:B------:R-:W-:-:S03]  /*0cc0*/  FADD R10, R10, 9.9999997473787516356e-06 ;  /* 0x3727c5ac0a0a7421 */ /* 0x000fc60000000000 */
[----:B------:R-:W0:Y:S08]  /*0cd0*/  MUFU.SQRT R9, R9 ;  /* 0x0000000900097308 */ /* 0x000e300000002000 */
[----:B------:R-:W1:Y:S08]  /*0ce0*/  MUFU.SQRT R7, R7 ;  /* 0x0000000700077308 */ /* 0x000e700000002000 */
[----:B------:R-:W3:Y:S01]  /*0cf0*/  MUFU.SQRT R8, R10 ;  /* 0x0000000a00087308 */ /* 0x000ee20000002000 */
[----:B0-----:R-:W-:-:S02]  /*0d00*/  FSETP.GT.AND P3, PT, R9, 8.50705917302346158658e+37, PT ;  /* 0x7e8000000900780b */ /* 0x001fc40003f64000 */
[----:B------:R-:W-:Y:S02]  /*0d10*/  FSETP.GEU.AND P4, PT, R9, 1.175494350822287508e-38, PT ;  /* 0x008000000900780b */ /* 0x000fe40003f8e000 */
[C---:B-1----:R-:W-:Y:S01]  /*0d20*/  FSETP.GT.AND P1, PT, R7.reuse, 8.50705917302346158658e+37, PT ;  /* 0x7e8000000700780b */ /* 0x042fe20003f24000 */
[----:B------:R-:W0:Y:S01]  /*0d30*/  S2UR UR5, SR_CgaCtaId ;  /* 0x00000000000579c3 */ /* 0x000e220000008800 */
[----:B------:R-:W-:Y:S01]  /*0d40*/  FSETP.GEU.AND P2, PT, R7, 1.175494350822287508e-38, PT ;  /* 0x008000000700780b */ /* 0x000fe20003f4e000 */
[----:B------:R-:W-:Y:S01]  /*0d50*/  FADD R6, -R14, R6 ;  /* 0x000000060e067221 */ /* 0x000fe20000000100 */
[C---:B---3--:R-:W-:Y:S02]  /*0d60*/  FSETP.GT.AND P5, PT, R8.reuse, 8.50705917302346158658e+37, PT ;  /* 0x7e8000000800780b */ /* 0x048fe40003fa4000 */
[----:B------:R-:W-:-:S03]  /*0d70*/  FSETP.GEU.AND P6, PT, R8, 1.175494350822287508e-38, PT ;  /* 0x008000000800780b */ /* 0x000fc60003fce000 */
[----:B------:R-:W-:Y:S01]  /*0d80*/  @P3 FMUL R9, R9, 0.25 ;  /* 0x3e80000009093820 */ /* 0x000fe20000400000 */
[----:B------:R-:W-:-:S03]  /*0d90*/  SHF.R.U32.HI R14, RZ, 0x4, R32 ;  /* 0x00000004ff0e7819 */ /* 0x000fc60000011620 */
[----:B------:R-:W-:Y:S01]  /*0da0*/  @P1 FMUL R7, R7, 0.25 ;  /* 0x3e80000007071820 */ /* 0x000fe20000400000 */
[----:B------:R-:W-:Y:S01]  /*0db0*/  @!P4 FMUL R9, R9, 16777216 ;  /* 0x4b8000000909c820 */ /* 0x000fe20000400000 */
[----:B------:R-:W-:Y:S02]  /*0dc0*/  SGXT.U32 R14, R14, 0x4 ;  /* 0x000000040e0e781a */ /* 0x000fe40000000000 */
[----:B------:R-:W-:Y:S02]  /*0dd0*/  @!P2 FMUL R7, R7, 16777216 ;  /* 0x4b8000000707a820 */ /* 0x000fe40000400000 */
[----:B------:R-:W-:Y:S01]  /*0de0*/  LOP3.LUT R33, R33, R14, RZ, 0xfc, !PT ;  /* 0x0000000e21217212 */ /* 0x000fe200078efcff */
[----:B------:R-:W-:Y:S01]  /*0df0*/  @P5 FMUL R8, R8, 0.25 ;  /* 0x3e80000008085820 */ /* 0x000fe20000400000 */
[----:B------:R-:W-:Y:S01]  /*0e00*/  IMAD.SHL.U32 R14, R32, 0x400, RZ ;  /* 0x00000400200e7824 */ /* 0x000fe200078e00ff */
[----:B------:R-:W1:Y:S02]  /*0e10*/  MUFU.RCP R9, R9 ;  /* 0x0000000900097308 */ /* 0x000e640000001000 */
[----:B------:R-:W-:Y:S01]  /*0e20*/  @!P6 FMUL R8, R8, 16777216 ;  /* 0x4b8000000808e820 */ /* 0x000fe20000400000 */
[----:B----4-:R-:W-:Y:S01]  /*0e30*/  FFMA R19, R19, R38, R23 ;  /* 0x0000002613137223 */ /* 0x010fe20000000017 */
[----:B------:R-:W-:Y:S01]  /*0e40*/  LOP3.LUT R14, R14, 0xc00, RZ, 0xc0, !PT ;  /* 0x00000c000e0e7812 */ /* 0x000fe200078ec0ff */
[----:B------:R-:W-:Y:S01]  /*0e50*/  FADD R11, -R12, R4 ;  /* 0x000000040c0b7221 */ /* 0x000fe20000000100 */
[----:B------:R-:W-:-:S02]  /*0e60*/  FSEL R4, R34, 1, P3 ;  /* 0x3f80000022047808 */ /* 0x000fc40001800000 */
[----:B------:R-:W-:Y:S01]  /*0e70*/  MUFU.RCP R38, R7 ;  /* 0x0000000700267308 */ /* 0x000fe20000001000 */
[----:B------:R-:W-:Y:S01]  /*0e80*/  LOP3.LUT R12, R14, R3, RZ, 0xfc, !PT ;  /* 0x000000030e0c7212 */ /* 0x000fe200078efcff */
[----:B------:R-:W-:-:S06]  /*0e90*/  UMOV UR4, 0x400 ;  /* 0x0000040000047882 */ /* 0x000fcc0000000000 */
[----:B------:R-:W3:Y:S01]  /*0ea0*/  MUFU.RCP R7, R8 ;  /* 0x0000000800077308 */ /* 0x000ee20000001000 */
[----:B0-----:R-:W-:Y:S01]  /*0eb0*/  UPRMT UR4, UR5, 0x654, UR4 ;  /* 0x0000065405047896 */ /* 0x001fe20008000004 */
[----:B------:R-:W-:Y:S01]  /*0ec0*/  FSEL R15, R34, 1, P1 ;  /* 0x3f800000220f7808 */ /* 0x000fe20000800000 */
[----:B------:R-:W-:Y:S01]  /*0ed0*/  @!P4 FMUL R4, R4, 16777216 ;  /* 0x4b8000000404c820 */ /* 0x000fe20000400000 */
[----:B------:R-:W-:-:S03]  /*0ee0*/  FSEL R10, R34, 1, P5 ;  /* 0x3f800000220a7808 */ /* 0x000fc60002800000 */
[----:B-1----:R-:W-:Y:S01]  /*0ef0*/  FMUL R4, R9, R4 ;  /* 0x0000000409047220 */ /* 0x002fe20000400000 */
[----:B------:R-:W-:Y:S01]  /*0f00*/  @!P2 FMUL R15, R15, 16777216 ;  /* 0x4b8000000f0fa820 */ /* 0x000fe20000400000 */
[----:B------:R-:W-:Y:S01]  /*0f10*/  @!P6 FMUL R10, R10, 16777216 ;  /* 0x4b8000000a0ae820 */ /* 0x000fe20000400000 */
[----:B------:R-:W-:Y:S02]  /*0f20*/  LEA.HI R9, R14, UR4, RZ, 0x1c ;  /* 0x000000040e097c11 */ /* 0x000fe4000f8fe0ff */
[----:B------:R-:W-:Y:S01]  /*0f30*/  FSETP.GEU.AND P2, PT, R41, RZ, PT ;  /* 0x000000ff2900720b */ /* 0x000fe20003f4e000 */
[----:B---3--:R-:W-:Y:S02]  /*0f40*/  FMUL R7, R7, R10 ;  /* 0x0000000a07077220 */ /* 0x008fe40000400000 */
[----:B------:R-:W-:Y:S01]  /*0f50*/  IMAD R10, R12, 0x4, R9 ;  /* 0x000000040c0a7824 */ /* 0x000fe200078e0209 */
[----:B------:R-:W-:Y:S02]  /*0f60*/  FSEL R41, R41, RZ, P2 ;  /* 0x000000ff29297208 */ /* 0x000fe40001000000 */
[----:B------:R-:W-:-:S03]  /*0f70*/  FSETP.GEU.AND P3, PT, R40, RZ, PT ;  /* 0x000000ff2800720b */ /* 0x000fc60003f6e000 */
[----:B------:R-:W-:Y:S01]  /*0f80*/  STS [R10], R41 ;  /* 0x000000290a007388 */ /* 0x000fe20000000800 */
[----:B------:R-:W-:Y:S01]  /*0f90*/  FSEL R40, R40, RZ, P3 ;  /* 0x000000ff28287208 */ /* 0x000fe20001800000 */
[----:B------:R-:W-:Y:S01]  /*0fa0*/  FMUL R38, R38, R15 ;  /* 0x0000000f26267220 */ /* 0x000fe20000400000 */
[----:B------:R-:W-:Y:S01]  /*0fb0*/  FADD R5, -R13, R5 ;  /* 0x000000050d057221 */ /* 0x000fe20000000100 */
[----:B------:R-:W-:-:S03]  /*0fc0*/  LOP3.LUT R15, R14, 0x40, RZ, 0xfc, !PT ;  /* 0x000000400e0f7812 */ /* 0x000fc600078efcff */
[----:B------:R-:W-:Y:S01]  /*0fd0*/  FMUL R4, R4, R5 ;  /* 0x0000000504047220 */ /* 0x000fe20000400000 */
[----:B------:R-:W-:Y:S02]  /*0fe0*/  LOP3.LUT R5, R14, 0x80, RZ, 0xfc, !PT ;  /* 0x000000800e057812 */ /* 0x000fe400078efcff */
[----:B------:R-:W-:Y:S02]  /*0ff0*/  LEA.HI R15, R15, UR4, RZ, 0x1c ;  /* 0x000000040f0f7c11 */ /* 0x000fe4000f8fe0ff */
[----:B------:R-:W-:Y:S01]  /*1000*/  LEA.HI R5, R5, UR4, RZ, 0x1c ;  /* 0x0000000405057c11 */ /* 0x000fe2000f8fe0ff */
[----:B------:R-:W-:Y:S02]  /*1010*/  FMUL R7, R7, R6 ;  /* 0x0000000607077220 */ /* 0x000fe40000400000 */
[----:B------:R-:W-:Y:S01]  /*1020*/  IMAD R15, R12, 0x4, R15 ;  /* 0x000000040c0f7824 */ /* 0x000fe200078e020f */
[----:B------:R-:W-:Y:S01]  /*1030*/  LOP3.LUT R6, R14, 0xc0, RZ, 0xfc, !PT ;  /* 0x000000c00e067812 */ /* 0x000fe200078efcff */
[----:B------:R-:W-:-:S03]  /*1040*/  IMAD R5, R12, 0x4, R5 ;  /* 0x000000040c057824 */ /* 0x000fc600078e0205 */
[----:B------:R0:W-:Y:S01]  /*1050*/  STS [R15+0x100], R40 ;  /* 0x000100280f007388 */ /* 0x0001e20000000800 */
[----:B------:R-:W-:Y:S01]  /*1060*/  FFMA R18, R18, R7, R22 ;  /* 0x0000000712127223 */ /* 0x000fe20000000016 */
[----:B------:R-:W-:Y:S01]  /*1070*/  IMAD.SHL.U32 R13, R32, 0x4, RZ ;  /* 0x00000004200d7824 */ /* 0x000fe200078e00ff */
[----:B0-----:R-:W-:-:S05]  /*1080*/  LEA.HI R15, R6, UR4, RZ, 0x1c ;  /* 0x00000004060f7c11 */ /* 0x001fca000f8fe0ff */
[----:B------:R-:W-:Y:S01]  /*1090*/  IMAD R15, R12, 0x4, R15 ;  /* 0x000000040c0f7824 */ /* 0x000fe200078e020f */
[----:B------:R-:W-:Y:S01]  /*10a0*/  LOP3.LUT R2, R2, 0x3c, R13, 0xf8, !PT ;  /* 0x0000003c02027812 */ /* 0x000fe200078ef80d */
[----:B------:R-:W-:Y:S01]  /*10b0*/  FFMA R17, R17, R4, R21 ;  /* 0x0000000411117223 */ /* 0x000fe20000000015 */
[----:B------:R-:W-:Y:S02]  /*10c0*/  FSETP.GTU.AND P2, PT, R41, RZ, PT ;  /* 0x000000ff2900720b */ /* 0x000fe40003f4c000 */
[----:B------:R-:W-:Y:S01]  /*10d0*/  ISETP.GE.AND P1, PT, R2, 0x40, PT ;  /* 0x000000400200780c */ /* 0x000fe20003f26270 */
[----:B------:R-:W-:Y:S01]  /*10e0*/  IMAD R2, R33, 0x40, R2 ;  /* 0x0000004021027824 */ /* 0x000fe200078e0202 */
[C---:B------:R-:W-:Y:S02]  /*10f0*/  LOP3.LUT R51, R14.reuse, 0x140, RZ, 0xfc, !PT ;  /* 0x000001400e337812 */ /* 0x040fe400078efcff */
[C---:B------:R-:W-:Y:S02]  /*1100*/  LOP3.LUT R33, R14.reuse, 0x1c0, RZ, 0xfc, !PT ;  /* 0x000001c00e217812 */ /* 0x040fe400078efcff */
[----:B------:R-:W-:-:S02]  /*1110*/  LOP3.LUT R49, R14, 0x200, RZ, 0xfc, !PT ;  /* 0x000002000e317812 */ /* 0x000fc400078efcff */
[C---:B------:R-:W-:Y:S02]  /*1120*/  LOP3.LUT R41, R14.reuse, 0x280, RZ, 0xfc, !PT ;  /* 0x000002800e297812 */ /* 0x040fe400078efcff */
[----:B------:R-:W-:Y:S02]  /*1130*/  LOP3.LUT R21, R14, 0x2c0, RZ, 0xfc, !PT ;  /* 0x000002c00e157812 */ /* 0x000fe400078efcff */
[----:B------:R-:W-:Y:S02]  /*1140*/  LEA.HI R51, R51, UR4, RZ, 0x1c ;  /* 0x0000000433337c11 */ /* 0x000fe4000f8fe0ff */
[----:B------:R-:W-:Y:S02]  /*1150*/  LEA.HI R33, R33, UR4, RZ, 0x1c ;  /* 0x0000000421217c11 */ /* 0x000fe4000f8fe0ff */
[----:B------:R-:W-:Y:S02]  /*1160*/  LEA.HI R49, R49, UR4, RZ, 0x1c ;  /* 0x0000000431317c11 */ /* 0x000fe4000f8fe0ff */
[----:B------:R-:W-:-:S02]  /*1170*/  LEA.HI R41, R41, UR4, RZ, 0x1c ;  /* 0x0000000429297c11 */ /* 0x000fc4000f8fe0ff */
[----:B------:R-:W-:Y:S02]  /*1180*/  LEA.HI R21, R21, UR4, RZ, 0x1c ;  /* 0x0000000415157c11 */ /* 0x000fe4000f8fe0ff */
[----:B------:R-:W-:Y:S01]  /*1190*/  LOP3.LUT R13, R13, 0x3fc, RZ, 0xc0, !PT ;  /* 0x000003fc0d0d7812 */ /* 0x000fe200078ec0ff */
[C---:B------:R-:W-:Y:S02]  /*11a0*/  IMAD R33, R12.reuse, 0x4, R33 ;  /* 0x000000040c217824 */ /* 0x040fe400078e0221 */
[----:B------:R-:W-:Y:S01]  /*11b0*/  IMAD R21, R12, 0x4, R21 ;  /* 0x000000040c157824 */ /* 0x000fe200078e0215 */
[----:B------:R-:W-:-:S04]  /*11c0*/  SHF.R.U32.HI R32, RZ, 0x2, R32 ;  /* 0x00000002ff207819 */ /* 0x000fc80000011620 */
[----:B------:R-:W-:-:S05]  /*11d0*/  LOP3.LUT R32, R32, 0x3c, RZ, 0xc0, !PT ;  /* 0x0000003c20207812 */ /* 0x000fca00078ec0ff */
[----:B------:R-:W-:Y:S02]  /*11e0*/  VIADD R32, R32, UR4 ;  /* 0x0000000420207c36 */ /* 0x000fe40008000000 */
[----:B--2---:R-:W-:-:S04]  /*11f0*/  FADD R24, R24, 9.9999997473787516356e-06 ;  /* 0x3727c5ac18187421 */ /* 0x004fc80000000000 */
[----:B------:R-:W0:Y:S01]  /*1200*/  MUFU.SQRT R3, R24 ;  /* 0x0000001800037308 */ /* 0x000e220000002000 */
[----:B------:R-:W-:Y:S01]  /*1210*/  FADD R25, R25, 9.9999997473787516356e-06 ;  /* 0x3727c5ac19197421 */ /* 0x000fe20000000000 */
[----:B------:R-:W-:-:S06]  /*1220*/  FADD R26, R26, 9.9999997473787516356e-06 ;  /* 0x3727c5ac1a1a7421 */ /* 0x000fcc0000000000 */
[----:B------:R-:W1:Y:S01]  /*1230*/  MUFU.SQRT R8, R25 ;  /* 0x0000001900087308 */ /* 0x000e620000002000 */
[----:B------:R-:W-:Y:S01]  /*1240*/  FADD R27, R27, 9.9999997473787516356e-06 ;  /* 0x3727c5ac1b1b7421 */ /* 0x000fe20000000000 */
[----:B0-----:R-:W-:-:S06]  /*1250*/  FSETP.GT.AND P6, PT, R3, 8.50705917302346158658e+37, PT ;  /* 0x7e8000000300780b */ /* 0x001fcc0003fc4000 */
[----:B------:R-:W0:Y:S01]  /*1260*/  MUFU.SQRT R9, R26 ;  /* 0x0000001a00097308 */ /* 0x000e220000002000 */
[----:B------:R-:W-:-:S07]  /*1270*/  FSETP.GEU.AND P4, PT, R3, 1.175494350822287508e-38, PT ;  /* 0x008000000300780b */ /* 0x000fce0003f8e000 */
[----:B------:R-:W2:Y:S01]  /*1280*/  MUFU.SQRT R10, R27 ;  /* 0x0000001b000a7308 */ /* 0x000ea20000002000 */
[----:B-1----:R-:W-:Y:S01]  /*1290*/  FSETP.GT.AND P3, PT, R8, 8.50705917302346158658e+37, PT ;  /* 0x7e8000000800780b */ /* 0x002fe20003f64000 */
[----:B------:R-:W-:Y:S01]  /*12a0*/  FMUL R25, R38, R11 ;  /* 0x0000000b26197220 */ /* 0x000fe20000400000 */
[----:B------:R-:W-:Y:S01]  /*12b0*/  FSETP.GEU.AND P5, PT, R8, 1.175494350822287508e-38, PT ;  /* 0x008000000800780b */ /* 0x000fe20003fae000 */
[----:B------:R-:W-:Y:S01]  /*12c0*/  @P6 FMUL R3, R3, 0.25 ;  /* 0x3e80000003036820 */ /* 0x000fe20000400000 */
[C---:B------:R-:W-:Y:S02]  /*12d0*/  FSEL R11, R34.reuse, 1, P6 ;  /* 0x3f800000220b7808 */ /* 0x040fe40003000000 */
[----:B0-----:R-:W-:Y:S01]  /*12e0*/  FSETP.GT.AND P6, PT, R9, 8.50705917302346158658e+37, PT ;  /* 0x7e8000000900780b */ /* 0x001fe20003fc4000 */
[----:B------:R-:W-:Y:S02]  /*12f0*/  @!P4 FMUL R3, R3, 16777216 ;  /* 0x4b8000000303c820 */ /* 0x000fe40000400000 */
[----:B------:R-:W-:Y:S01]  /*1300*/  @!P4 FMUL R11, R11, 16777216 ;  /* 0x4b8000000b0bc820 */ /* 0x000fe20000400000 */
[----:B------:R-:W-:-:S02]  /*1310*/  FSEL R23, R34, 1, P3 ;  /* 0x3f80000022177808 */ /* 0x000fc40001800000 */
[----:B--2---:R-:W-:Y:S01]  /*1320*/  FSETP.GT.AND P4, PT, R10, 8.50705917302346158658e+37, PT ;  /* 0x7e8000000a00780b */ /* 0x004fe20003f84000 */
[----:B------:R-:W-:Y:S02]  /*1330*/  @P3 FMUL R8, R8, 0.25 ;  /* 0x3e80000008083820 */ /* 0x000fe40000400000 */
[----:B------:R-:W-:Y:S01]  /*1340*/  @!P5 FMUL R23, R23, 16777216 ;  /* 0x4b8000001717d820 */ /* 0x000fe20000400000 */
[----:B------:R-:W-:Y:S01]  /*1350*/  FSEL R24, R34, 1, P6 ;  /* 0x3f80000022187808 */ /* 0x000fe20003000000 */
[----:B------:R-:W-:Y:S01]  /*1360*/  @!P5 FMUL R8, R8, 16777216 ;  /* 0x4b8000000808d820 */ /* 0x000fe20000400000 */
[C---:B------:R-:W-:Y:S01]  /*1370*/  FSETP.GEU.AND P5, PT, R9.reuse, 1.175494350822287508e-38, PT ;  /* 0x008000000900780b */ /* 0x040fe20003fae000 */
[----:B------:R-:W-:Y:S01]  /*1380*/  @P6 FMUL R9, R9, 0.25 ;  /* 0x3e80000009096820 */ /* 0x000fe20000400000 */
[----:B------:R-:W-:Y:S02]  /*1390*/  FSETP.GEU.AND P6, PT, R10, 1.175494350822287508e-38, PT ;  /* 0x008000000a00780b */ /* 0x000fe40003fce000 */
[----:B------:R-:W-:-:S03]  /*13a0*/  FSEL R34, R34, 1, P4 ;  /* 0x3f80000022227808 */ /* 0x000fc60002000000 */
[----:B------:R-:W-:Y:S01]  /*13b0*/  @P4 FMUL R10, R10, 0.25 ;  /* 0x3e8000000a0a4820 */ /* 0x000fe20000400000 */
[----:B------:R-:W-:-:S04]  /*13c0*/  FSETP.GEU.AND P4, PT, R39, RZ, PT ;  /* 0x000000ff2700720b */ /* 0x000fc80003f8e000 */
[----:B------:R-:W-:Y:S02]  /*13d0*/  FSEL R26, R39, RZ, P4 ;  /* 0x000000ff271a7208 */ /* 0x000fe40002000000 */
[----:B------:R-:W-:Y:S01]  /*13e0*/  FSETP.GEU.AND P4, PT, R36, RZ, PT ;  /* 0x000000ff2400720b */ /* 0x000fe20003f8e000 */
[----:B------:R-:W-:Y:S01]  /*13f0*/  @!P6 FMUL R10, R10, 16777216 ;  /* 0x4b8000000a0ae820 */ /* 0x000fe20000400000 */
[----:B------:R-:W-:Y:S01]  /*1400*/  @!P6 FMUL R34, R34, 16777216 ;  /* 0x4b8000002222e820 */ /* 0x000fe20000400000 */
[----:B------:R0:W-:Y:S01]  /*1410*/  STS [R5+0x200], R26 ;  /* 0x0002001a05007388 */ /* 0x0001e20000000800 */
[C---:B------:R-:W-:Y:S02]  /*1420*/  FSETP.GEU.AND P6, PT, R35.reuse, RZ, PT ;  /* 0x000000ff2300720b */ /* 0x040fe40003fce000 */
[----:B------:R-:W-:Y:S02]  /*1430*/  FSEL R36, R36, RZ, P4 ;  /* 0x000000ff24247208 */ /* 0x000fe40002000000 */
[----:B------:R-:W-:-:S02]  /*1440*/  FSEL R35, R35, RZ, P6 ;  /* 0x000000ff23237208 */ /* 0x000fc40003000000 */
[----:B0-----:R-:W-:Y:S02]  /*1450*/  LOP3.LUT R5, R14, 0x100, RZ, 0xfc, !PT ;  /* 0x000001000e057812 */ /* 0x001fe400078efcff */
[----:B------:R-:W-:Y:S02]  /*1460*/  FSETP.GEU.AND P6, PT, R37, RZ, PT ;  /* 0x000000ff2500720b */ /* 0x000fe40003fce000 */
[----:B------:R-:W-:Y:S01]  /*1470*/  LEA.HI R7, R5, UR4, RZ, 0x1c ;  /* 0x0000000405077c11 */ /* 0x000fe2000f8fe0ff */
[----:B------:R0:W-:Y:S01]  /*1480*/  STS [R15+0x300], R36 ;  /* 0x000300240f007388 */ /* 0x0001e20000000800 */
[----:B------:R-:W-:-:S03]  /*1490*/  CS2R R4, SRZ ;  /* 0x0000000000047805 */ /* 0x000fc6000001ff00 */
[----:B------:R-:W-:Y:S01]  /*14a0*/  IMAD R22, R12, 0x4, R7 ;  /* 0x000000040c167824 */ /* 0x000fe200078e0207 */
[----:B------:R-:W-:Y:S02]  /*14b0*/  CS2R R6, SRZ ;  /* 0x0000000000067805 */ /* 0x000fe4000001ff00 */
[----:B0-----:R-:W-:Y:S02]  /*14c0*/  FSEL R15, R37, RZ, P6 ;  /* 0x000000ff250f7208 */ /* 0x001fe40003000000 */
[----:B------:R0:W-:Y:S01]  /*14d0*/  STS [R22+0x400], R35 ;  /* 0x0004002316007388 */ /* 0x0001e20000000800 */
[----:B------:R-:W-:Y:S01]  /*14e0*/  FSETP.GEU.AND P6, PT, R30, RZ, PT ;  /* 0x000000ff1e00720b */ /* 0x000fe20003fce000 */
[----:B------:R-:W-:Y:S01]  /*14f0*/  FFMA R16, R16, R25, R20 ;  /* 0x0000001910107223 */ /* 0x000fe20000000014 */
[----:B------:R-:W-:Y:S01]  /*1500*/  LOP3.LUT R20, R14, 0x180, RZ, 0xfc, !PT ;  /* 0x000001800e147812 */ /* 0x000fe200078efcff */
[----:B------:R1:W2:Y:S01]  /*1510*/  @!P0 LDG.E.EL.128 R4, desc[UR6][R46.64] ;  /* 0x000000062e048981 */ /* 0x0002a2000c2e1d00 */
[----:B------:R-:W-:-:S02]  /*1520*/  FSEL R48, R30, RZ, P6 ;  /* 0x000000ff1e307208 */ /* 0x000fc40003000000 */
[----:B------:R-:W-:Y:S02]  /*1530*/  FSETP.GTU.AND P6, PT, R35, RZ, PT ;  /* 0x000000ff2300720b */ /* 0x000fe40003fcc000 */
[C---:B------:R-:W-:Y:S02]  /*1540*/  LOP3.LUT R27, R14.reuse, 0x240, RZ, 0xfc, !PT ;  /* 0x000002400e1b7812 */ /* 0x040fe400078efcff */
[C---:B------:R-:W-:Y:S02]  /*1550*/  LOP3.LUT R39, R14.reuse, 0x300, RZ, 0xfc, !PT ;  /* 0x000003000e277812 */ /* 0x040fe400078efcff */
[C---:B------:R-:W-:Y:S02]  /*1560*/  LOP3.LUT R25, R14.reuse, 0x340, RZ, 0xfc, !PT ;  /* 0x000003400e197812 */ /* 0x040fe400078efcff */
[C---:B------:R-:W-:Y:S02]  /*1570*/  LOP3.LUT R37, R14.reuse, 0x380, RZ, 0xfc, !PT ;  /* 0x000003800e257812 */ /* 0x040fe400078efcff */
[----:B0-----:R-:W-:-:S02]  /*1580*/  LOP3.LUT R35, R14, 0x3c0, RZ, 0xfc, !PT ;  /* 0x000003c00e237812 */ /* 0x001fc400078efcff */
[----:B-1----:R-:W-:Y:S02]  /*1590*/  LEA.HI R47, R20, UR4, RZ, 0x1c ;  /* 0x00000004142f7c11 */ /* 0x002fe4000f8fe0ff */
[----:B------:R-:W-:Y:S02]  /*15a0*/  LEA.HI R27, R27, UR4, RZ, 0x1c ;  /* 0x000000041b1b7c11 */ /* 0x000fe4000f8fe0ff */
[----:B------:R-:W-:Y:S02]  /*15b0*/  LEA.HI R39, R39, UR4, RZ, 0x1c ;  /* 0x0000000427277c11 */ /* 0x000fe4000f8fe0ff */
[----:B------:R-:W-:Y:S02]  /*15c0*/  LEA.HI R25, R25, UR4, RZ, 0x1c ;  /* 0x0000000419197c11 */ /* 0x000fe4000f8fe0ff */
[----:B------:R-:W-:Y:S02]  /*15d0*/  LEA.HI R37, R37, UR4, RZ, 0x1c ;  /* 0x0000000425257c11 */ /* 0x000fe4000f8fe0ff */
[----:B------:R-:W-:Y:S01]  /*15e0*/  LEA.HI R35, R35, UR4, RZ, 0x1c ;  /* 0x0000000423237c11 */ /* 0x000fe2000f8fe0ff */
[----:B------:R-:W-:Y:S01]  /*15f0*/  @!P5 FMUL R9, R9, 16777216 ;  /* 0x4b8000000909d820 */ /* 0x000fe20000400000 */
[----:B------:R-:W-:Y:S01]  /*1600*/  @!P5 FMUL R24, R24, 16777216 ;  /* 0x4b8000001818d820 */ /* 0x000fe20000400000 */
[----:B------:R-:W-:Y:S01]  /*1610*/  FSETP.GTU.AND P4, PT, R26, RZ, PT ;  /* 0x000000ff1a00720b */ /* 0x000fe20003f8c000 */
[----:B------:R-:W-:Y:S01]  /*1620*/  IMAD R14, R12, 0x4, R51 ;  /* 0x000000040c0e7824 */ /* 0x000fe200078e0233 */
[----:B------:R-:W-:Y:S01]  /*1630*/  FSETP.GTU.AND P5, PT, R36, RZ, PT ;  /* 0x000000ff2400720b */ /* 0x000fe20003fac000 */
[C---:B------:R-:W-:Y:S01]  /*1640*/  IMAD R47, R12.reuse, 0x4, R47 ;  /* 0x000000040c2f7824 */ /* 0x040fe200078e022f */
[----:B------:R-:W-:Y:S01]  /*1650*/  LOP3.LUT R36, R13, 0x800, RZ, 0xfc, !PT ;  /* 0x000008000d247812 */ /* 0x000fe200078efcff */
[----:B------:R-:W-:-:S02]  /*1660*/  IMAD R30, R12, 0x4, R49 ;  /* 0x000000040c1e7824 */ /* 0x000fc400078e0231 */
[C---:B------:R-:W-:Y:S02]  /*1670*/  IMAD R27, R12.reuse, 0x4, R27 ;  /* 0x000000040c1b7824 */ /* 0x040fe400078e021b */
[C---:B------:R-:W-:Y:S02]  /*1680*/  IMAD R20, R12.reuse, 0x4, R41 ;  /* 0x000000040c147824 */ /* 0x040fe400078e0229 */
[C---:B------:R-:W-:Y:S02]  /*1690*/  IMAD R22, R12.reuse, 0x4, R39 ;  /* 0x000000040c167824 */ /* 0x040fe400078e0227 */
[C---:B------:R-:W-:Y:S02]  /*16a0*/  IMAD R25, R12.reuse, 0x4, R25 ;  /* 0x000000040c197824 */ /* 0x040fe400078e0219 */
[C---:B------:R-:W-:Y:S01]  /*16b0*/  IMAD R26, R12.reuse, 0x4, R37 ;  /* 0x000000040c1a7824 */ /* 0x040fe200078e0225 */
[C---:B------:R-:W-:Y:S01]  /*16c0*/  LOP3.LUT R37, R13.reuse, 0xc00, RZ, 0xfc, !PT ;  /* 0x00000c000d257812 */ /* 0x040fe200078efcff */
[----:B------:R-:W-:Y:S01]  /*16d0*/  IMAD R35, R12, 0x4, R35 ;  /* 0x000000040c237824 */ /* 0x000fe200078e0223 */
[----:B------:R-:W-:-:S02]  /*16e0*/  LOP3.LUT R12, R13, 0x400, RZ, 0xfc, !PT ;  /* 0x000004000d0c7812 */ /* 0x000fc400078efcff */
[----:B------:R-:W-:Y:S02]  /*16f0*/  SHF.R.U32.HI R36, RZ, 0x4, R36 ;  /* 0x00000004ff247819 */ /* 0x000fe40000011624 */
[----:B------:R-:W-:Y:S02]  /*1700*/  SHF.R.U32.HI R12, RZ, 0x4, R12 ;  /* 0x00000004ff0c7819 */ /* 0x000fe4000001160c */
[----:B------:R-:W-:Y:S02]  /*1710*/  SHF.R.U32.HI R37, RZ, 0x4, R37 ;  /* 0x00000004ff257819 */ /* 0x000fe40000011625 */
[----:B------:R-:W-:Y:S02]  /*1720*/  LOP3.LUT R12, R12, 0x7c, RZ, 0xc0, !PT ;  /* 0x0000007c0c0c7812 */ /* 0x000fe400078ec0ff */
[----:B------:R-:W-:Y:S02]  /*1730*/  LOP3.LUT R36, R36, 0xbc, RZ, 0xc0, !PT ;  /* 0x000000bc24247812 */ /* 0x000fe400078ec0ff */
[----:B------:R-:W-:Y:S01]  /*1740*/  LOP3.LUT R37, R37, 0xfc, RZ, 0xc0, !PT ;  /* 0x000000fc25257812 */ /* 0x000fe200078ec0ff */
[----:B------:R0:W-:Y:S01]  /*1750*/  STS [R14+0x500], R15 ;  /* 0x0005000f0e007388 */ /* 0x0001e20000000800 */
[----:B------:R-:W-:-:S02]  /*1760*/  VIADD R12, R12, UR4 ;  /* 0x000000040c0c7c36 */ /* 0x000fc40008000000 */
[----:B------:R-:W-:Y:S02]  /*1770*/  VIADD R36, R36, UR4 ;  /* 0x0000000424247c36 */ /* 0x000fe40008000000 */
[----:B------:R-:W-:Y:S02]  /*1780*/  IMAD R46, R13, 0x4, R32 ;  /* 0x000000040d2e7824 */ /* 0x000fe400078e0220 */
[----:B0-----:R-:W-:Y:S01]  /*1790*/  VIADD R14, R37, UR4 ;  /* 0x00000004250e7c36 */ /* 0x001fe20008000000 */
[----:B------:R-:W-:Y:S01]  /*17a0*/  SEL R37, RZ, 0x1, P5 ;  /* 0x00000001ff257807 */ /* 0x000fe20002800000 */
[----:B------:R-:W-:Y:S01]  /*17b0*/  IMAD R38, R13, 0x4, R36 ;  /* 0x000000040d267824 */ /* 0x000fe200078e0224 */
[----:B------:R-:W-:Y:S01]  /*17c0*/  FSETP.GTU.AND P5, PT, R15, RZ, PT ;  /* 0x000000ff0f00720b */ /* 0x000fe20003fac000 */
[C---:B------:R-:W-:Y:S01]  /*17d0*/  IMAD R39, R13.reuse, 0x4, R12 ;  /* 0x000000040d277824 */ /* 0x040fe200078e020c */
[----:B------:R-:W-:Y:S01]  /*17e0*/  FSETP.GTU.AND P3, PT, R40, RZ, PT ;  /* 0x000000ff2800720b */ /* 0x000fe20003f6c000 */
[----:B------:R-:W-:Y:S01]  /*17f0*/  IMAD R36, R13, 0x4, R14 ;  /* 0x000000040d247824 */ /* 0x000fe200078e020e */
[----:B------:R-:W3:Y:S01]  /*1800*/  LDG.E.EL.128 R40, desc[UR6][R42.64] ;  /* 0x000000062a287981 */ /* 0x000ee2000c2e1d00 */
[----:B------:R-:W0:Y:S08]  /*1810*/  MUFU.RCP R50, R3 ;  /* 0x0000000300327308 */ /* 0x000e300000001000 */
[----:B------:R-:W1:Y:S01]  /*1820*/  MUFU.RCP R8, R8 ;  /* 0x0000000800087308 */ /* 0x000e620000001000 */
[----:B------:R-:W2:Y:S07]  /*1830*/  LDG.E.EL.128 R12, desc[UR6][R44.64] ;  /* 0x000000062c0c7981 */ /* 0x000eae000c2e1d00 */
[----:B------:R-:W4:Y:S01]  /*1840*/  MUFU.RCP R9, R9 ;  /* 0x0000000900097308 */ /* 0x000f220000001000 */
[----:B------:R5:W-:Y:S01]  /*1850*/  STS [R47+0x600], R48 ;  /* 0x000600302f007388 */ /* 0x000be20000000800 */
[----:B------:R-:W-:Y:S01]  /*1860*/  SEL R32, RZ, 0x1, P4 ;  /* 0x00000001ff207807 */ /* 0x000fe20002000000 */
[----:B------:R-:W-:Y:S01]  /*1870*/  ULDC.64 UR4, c[0x0][0x240] ;  /* 0x0000900000047ab9 */ /* 0x000fe20000000a00 */
[----:B--2---:R-:W-:Y:S01]  /*1880*/  FADD R15, -R15, R7 ;  /* 0x000000070f0f7221 */ /* 0x004fe20000000100 */
[----:B------:R-:W-:Y:S01]  /*1890*/  FADD R14, -R14, R6 ;  /* 0x000000060e0e7221 */ /* 0x000fe20000000100 */
[----:B------:R-:W-:Y:S01]  /*18a0*/  FADD R13, -R13, R5 ;  /* 0x000000050d0d7221 */ /* 0x000fe20000000100 */
[----:B------:R-:W-:-:S02]  /*18b0*/  FADD R12, -R12, R4 ;  /* 0x000000040c0c7221 */ /* 0x000fc40000000100 */
[----:B------:R2:W3:Y:S01]  /*18c0*/  LDG.E.EL.128 R4, desc[UR6][R28.64] ;  /* 0x000000061c047981 */ /* 0x0004e2000c2e1d00 */
[----:B-----5:R-:W5:Y:S01]  /*18d0*/  MUFU.RCP R47, R10 ;  /* 0x0000000a002f7308 */ /* 0x020f620000001000 */
[----:B0-----:R-:W-:Y:S01]  /*18e0*/  FMUL R45, R50, R11 ;  /* 0x0000000b322d7220 */ /* 0x001fe20000400000 */
[----:B-1----:R-:W-:Y:S01]  /*18f0*/  FMUL R44, R8, R23 ;  /* 0x00000017082c7220 */ /* 0x002fe20000400000 */
[----:B----4-:R-:W-:Y:S01]  /*1900*/  FMUL R23, R9, R24 ;  /* 0x0000001809177220 */ /* 0x010fe20000400000 */
[----:B------:R-:W-:Y:S01]  /*1910*/  SEL R24, RZ, 0x1, P2 ;  /* 0x00000001ff187807 */ /* 0x000fe20001000000 */
[----:B------:R-:W-:Y:S01]  /*1920*/  FMUL R45, R45, R12 ;  /* 0x0000000c2d2d7220 */ /* 0x000fe20000400000 */
[----:B------:R-:W-:Y:S02]  /*1930*/  FSETP.GEU.AND P2, PT, R16, RZ, PT ;  /* 0x000000ff1000720b */ /* 0x000fe40003f4e000 */
[----:B------:R-:W-:Y:S02]  /*1940*/  SEL R11, RZ, 0x1, P3 ;  /* 0x00000001ff0b7807 */ /* 0x000fe40001800000 */
[----:B------:R-:W-:-:S02]  /*1950*/  FSETP.GEU.AND P3, PT, R31, RZ, PT ;  /* 0x000000ff1f00720b */ /* 0x000fc40003f6e000 */
[----:B------:R-:W-:Y:S01]  /*1960*/  FSEL R3, R16, RZ, P2 ;  /* 0x000000ff10037208 */ /* 0x000fe20001000000 */
[----:B------:R-:W-:Y:S01]  /*1970*/  FMUL R23, R23, R14 ;  /* 0x0000000e17177220 */ /* 0x000fe20000400000 */
[----:B------:R-:W-:Y:S01]  /*1980*/  FSETP.GEU.AND P2, PT, R18, RZ, PT ;  /* 0x000000ff1200720b */ /* 0x000fe20003f4e000 */
[----:B-----5:R-:W-:Y:S01]  /*1990*/  FMUL R34, R47, R34 ;  /* 0x000000222f227220 */ /* 0x020fe20000400000 */
[----:B------:R-:W-:Y:S01]  /*19a0*/  FSEL R12, R31, RZ, P3 ;  /* 0x000000ff1f0c7208 */ /* 0x000fe20001800000 */
[----:B------:R-:W-:Y:S01]  /*19b0*/  FMUL R44, R44, R13 ;  /* 0x0000000d2c2c7220 */ /* 0x000fe20000400000 */
[C---:B------:R-:W-:Y:S02]  /*19c0*/  FSETP.GEU.AND P3, PT, R17.reuse, RZ, PT ;  /* 0x000000ff1100720b */ /* 0x040fe40003f6e000 */
[----:B--2---:R-:W-:Y:S01]  /*19d0*/  FSEL R29, R18, RZ, P2 ;  /* 0x000000ff121d7208 */ /* 0x004fe20001000000 */
[----:B------:R-:W-:Y:S01]  /*19e0*/  FMUL R34, R34, R15 ;  /* 0x0000000f22227220 */ /* 0x000fe20000400000 */
[----:B------:R-:W-:-:S02]  /*19f0*/  FSEL R8, R17, RZ, P3 ;  /* 0x000000ff11087208 */ /* 0x000fc40001800000 */
[C---:B------:R-:W-:Y:S02]  /*1a00*/  FSETP.GEU.AND P3, PT, R19.reuse, RZ, PT ;  /* 0x000000ff1300720b */ /* 0x040fe40003f6e000 */
[----:B------:R-:W-:Y:S02]  /*1a10*/  PRMT R11, R24, 0x3340, R11 ;  /* 0x00003340180b7816 */ /* 0x000fe4000000000b */
[----:B------:R-:W-:Y:S01]  /*1a20*/  FSEL R24, R19, RZ, P3 ;  /* 0x000000ff13187208 */ /* 0x000fe20001800000 */
[----:B------:R-:W-:Y:S04]  /*1a30*/  STS [R33+0x700], R12 ;  /* 0x0007000c21007388 */ /* 0x000fe80000000800 */
[----:B------:R-:W-:Y:S04]  /*1a40*/  STS [R30+0x800], R3 ;  /* 0x000800031e007388 */ /* 0x000fe80000000800 */
[----:B------:R0:W-:Y:S04]  /*1a50*/  STS [R27+0x900], R8 ;  /* 0x000900081b007388 */ /* 0x0001e80000000800 */
[----:B------:R-:W-:Y:S04]  /*1a60*/  STS [R20+0xa00], R29 ;  /* 0x000a001d14007388 */ /* 0x000fe80000000800 */
[----:B------:R-:W-:Y:S01]  /*1a70*/  STS [R21+0xb00], R24 ;  /* 0x000b001815007388 */ /* 0x000fe20000000800 */
[----:B------:R-:W-:-:S04]  /*1a80*/  FSETP.GTU.AND P4, PT, R48, RZ, PT ;  /* 0x000000ff3000720b */ /* 0x000fc80003f8c000 */
[----:B0-----:R-:W-:Y:S02]  /*1a90*/  SEL R27, RZ, 0x1, P4 ;  /* 0x00000001ff1b7807 */ /* 0x001fe40002000000 */
[----:B------:R-:W-:Y:S02]  /*1aa0*/  SEL R30, RZ, 0x1, P6 ;  /* 0x00000001ff1e7807 */ /* 0x000fe40003000000 */
[----:B------:R-:W-:Y:S01]  /*1ab0*/  PRMT R32, R32, 0x3340, R37 ;  /* 0x0000334020207816 */ /* 0x000fe20000000025 */
[----:B---3--:R-:W-:Y:S01]  /*1ac0*/  FFMA R4, R40, R45, R4 ;  /* 0x0000002d28047223 */ /* 0x008fe20000000004 */
[----:B------:R-:W-:Y:S01]  /*1ad0*/  FFMA R6, R42, R23, R6 ;  /* 0x000000172a067223 */ /* 0x000fe20000000006 */
[----:B------:R-:W-:-:S03]  /*1ae0*/  FFMA R5, R41, R44, R5 ;  /* 0x0000002c29057223 */ /* 0x000fc60000000005 */
[----:B------:R-:W-:Y:S01]  /*1af0*/  FSETP.GEU.AND P2, PT, R4, RZ, PT ;  /* 0x000000ff0400720b */ /* 0x000fe20003f4e000 */
[----:B------:R-:W-:-:S03]  /*1b00*/  FFMA R7, R43, R34, R7 ;  /* 0x000000222b077223 */ /* 0x000fc60000000007 */
[----:B------:R-:W-:Y:S02]  /*1b10*/  FSEL R9, R4, RZ, P2 ;  /* 0x000000ff04097208 */ /* 0x000fe40001000000 */
[C---:B------:R-:W-:Y:S02]  /*1b20*/  FSETP.GEU.AND P2, PT, R6.reuse, RZ, PT ;  /* 0x000000ff0600720b */ /* 0x040fe40003f4e000 */
[----:B------:R-:W-:Y:S02]  /*1b30*/  FSETP.GEU.AND P3, PT, R5, RZ, PT ;  /* 0x000000ff0500720b */ /* 0x000fe40003f6e000 */
[----:B------:R-:W-:Y:S02]  /*1b40*/  FSEL R31, R6, RZ, P2 ;  /* 0x000000ff061f7208 */ /* 0x000fe40001000000 */
[----:B------:R-:W-:Y:S02]  /*1b50*/  FSETP.GEU.AND P2, PT, R7, RZ, PT ;  /* 0x000000ff0700720b */ /* 0x000fe40003f4e000 */
[----:B------:R-:W-:-:S02]  /*1b60*/  FSEL R10, R5, RZ, P3 ;  /* 0x000000ff050a7208 */ /* 0x000fc40001800000 */
[----:B------:R-:W-:Y:S01]  /*1b70*/  FSEL R28, R7, RZ, P2 ;  /* 0x000000ff071c7208 */ /* 0x000fe20001000000 */
[----:B------:R-:W-:Y:S04]  /*1b80*/  STS [R22+0xc00], R9 ;  /* 0x000c000916007388 */ /* 0x000fe80000000800 */
[----:B------:R-:W-:Y:S04]  /*1b90*/  STS [R25+0xd00], R10 ;  /* 0x000d000a19007388 */ /* 0x000fe80000000800 */
[----:B------:R0:W-:Y:S04]  /*1ba0*/  STS [R26+0xe00], R31 ;  /* 0x000e001f1a007388 */ /* 0x0001e80000000800 */
[----:B------:R1:W-:Y:S01]  /*1bb0*/  STS [R35+0xf00], R28 ;  /* 0x000f001c23007388 */ /* 0x0003e20000000800 */
[----:B------:R-:W-:Y:S01]  /*1bc0*/  BAR.SYNC.DEFER_BLOCKING 0x0 ;  /* 0x0000000000007b1d */ /* 0x000fe20000010000 */
[----:B------:R-:W-:-:S04]  /*1bd0*/  FSETP.GTU.AND P3, PT, R12, RZ, PT ;  /* 0x000000ff0c00720b */ /* 0x000fc80003f6c000 */
[----:B0-----:R-:W-:Y:S02]  /*1be0*/  SEL R26, RZ, 0x1, P3 ;  /* 0x00000001ff1a7807 */ /* 0x001fe40001800000 */
[----:B------:R-:W-:Y:S02]  /*1bf0*/  FSETP.GTU.AND P3, PT, R24, RZ, PT ;  /* 0x000000ff1800720b */ /* 0x000fe40003f6c000 */
[----:B------:R-:W0:Y:S01]  /*1c00*/  LDC.64 R24, c[0x0][0x238] ;  /* 0x00008e00ff187b82 */ /* 0x000e220000000a00 */
[----:B------:R-:W-:Y:S04]  /*1c10*/  LDS R4, [R46] ;  /* 0x000000002e047984 */ /* 0x000fe80000000800 */
[----:B------:R-:W-:Y:S04]  /*1c20*/  LDS R5, [R46+0x4] ;  /* 0x000004002e057984 */ /* 0x000fe80000000800 */
[----:B------:R-:W-:Y:S04]  /*1c30*/  LDS R6, [R46+0x8] ;  /* 0x000008002e067984 */ /* 0x000fe80000000800 */
[----:B------:R-:W2:Y:S04]  /*1c40*/  LDS R7, [R46+0xc] ;  /* 0x00000c002e077984 */ /* 0x000ea80000000800 */
[----:B------:R-:W-:Y:S04]  /*1c50*/  LDS R12, [R39+0x1000] ;  /* 0x00100000270c7984 */ /* 0x000fe80000000800 */
[----:B------:R-:W-:Y:S04]  /*1c60*/  LDS R13, [R39+0x1004] ;  /* 0x00100400270d7984 */ /* 0x000fe80000000800 */
[----:B------:R-:W-:Y:S04]  /*1c70*/  LDS R14, [R39+0x1008] ;  /* 0x00100800270e7984 */ /* 0x000fe80000000800 */
[----:B------:R-:W3:Y:S04]  /*1c80*/  LDS R15, [R39+0x100c] ;  /* 0x00100c00270f7984 */ /* 0x000ee80000000800 */
[----:B------:R-:W-:Y:S04]  /*1c90*/  LDS R16, [R38+0x2000] ;  /* 0x0020000026107984 */ /* 0x000fe80000000800 */
[----:B------:R-:W-:Y:S04]  /*1ca0*/  LDS R17, [R38+0x2004] ;  /* 0x0020040026117984 */ /* 0x000fe80000000800 */
[----:B------:R-:W-:Y:S04]  /*1cb0*/  LDS R18, [R38+0x2008] ;  /* 0x0020080026127984 */ /* 0x000fe80000000800 */
[----:B------:R-:W4:Y:S04]  /*1cc0*/  LDS R19, [R38+0x200c] ;  /* 0x00200c0026137984 */ /* 0x000f280000000800 */
[----:B------:R-:W-:Y:S04]  /*1cd0*/  LDS R20, [R36+0x3000] ;  /* 0x0030000024147984 */ /* 0x000fe80000000800 */
[----:B------:R-:W-:Y:S04]  /*1ce0*/  LDS R21, [R36+0x3004] ;  /* 0x0030040024157984 */ /* 0x000fe80000000800 */
[----:B------:R-:W-:Y:S04]  /*1cf0*/  LDS R22, [R36+0x3008] ;  /* 0x0030080024167984 */ /* 0x000fe80000000800 */
[----:B------:R-:W5:Y:S01]  /*1d00*/  LDS R23, [R36+0x300c] ;  /* 0x00300c0024177984 */ /* 0x000f620000000800 */
[----:B------:R-:W-:-:S02]  /*1d10*/  FSETP.GTU.AND P2, PT, R29, RZ, PT ;  /* 0x000000ff1d00720b */ /* 0x000fc40003f4c000 */
[----:B------:R-:W-:Y:S02]  /*1d20*/  SEL R29, RZ, 0x1, P5 ;  /* 0x00000001ff1d7807 */ /* 0x000fe40002800000 */
[----:B------:R-:W-:Y:S02]  /*1d30*/  SEL R33, RZ, 0x1, P3 ;  /* 0x00000001ff217807 */ /* 0x000fe40001800000 */
[----:B------:R-:W-:Y:S02]  /*1d40*/  SEL R34, RZ, 0x1, P2 ;  /* 0x00000001ff227807 */ /* 0x000fe40001000000 */
[----:B------:R-:W-:Y:S02]  /*1d50*/  FSETP.GTU.AND P2, PT, R3, RZ, PT ;  /* 0x000000ff0300720b */ /* 0x000fe40003f4c000 */
[----:B------:R-:W-:Y:S02]  /*1d60*/  FSETP.GTU.AND P3, PT, R8, RZ, PT ;  /* 0x000000ff0800720b */ /* 0x000fe40003f6c000 */
[----:B------:R-:W-:-:S02]  /*1d70*/  FSETP.GTU.AND P5, PT, R28, RZ, PT ;  /* 0x000000ff1c00720b */ /* 0x000fc40003fac000 */
[----:B------:R-:W-:Y:S02]  /*1d80*/  FSETP.GTU.AND P4, PT, R31, RZ, PT ;  /* 0x000000ff1f00720b */ /* 0x000fe40003f8c000 */
[----:B------:R-:W-:Y:S02]  /*1d90*/  SEL R31, RZ, 0x1, P3 ;  /* 0x00000001ff1f7807 */ /* 0x000fe40001800000 */
[----:B------:R-:W-:Y:S02]  /*1da0*/  SEL R8, RZ, 0x1, P2 ;  /* 0x00000001ff087807 */ /* 0x000fe40001000000 */
[----:B------:R-:W-:Y:S02]  /*1db0*/  SEL R3, RZ, 0x1, P5 ;  /* 0x00000001ff037807 */ /* 0x000fe40002800000 */
[----:B-1----:R-:W-:Y:S02]  /*1dc0*/  SEL R28, RZ, 0x1, P4 ;  /* 0x00000001ff1c7807 */ /* 0x002fe40002000000 */
[----:B------:R-:W-:-:S02]  /*1dd0*/  FSETP.GTU.AND P3, PT, R10, RZ, PT ;  /* 0x000000ff0a00720b */ /* 0x000fc40003f6c000 */
[----:B------:R-:W-:Y:S02]  /*1de0*/  FSETP.GTU.AND P2, PT, R9, RZ, PT ;  /* 0x000000ff0900720b */ /* 0x000fe40003f4c000 */
[----:B------:R-:W-:Y:S02]  /*1df0*/  PRMT R31, R8, 0x3340, R31 ;  /* 0x00003340081f7816 */ /* 0x000fe4000000001f */
[----:B------:R-:W-:Y:S02]  /*1e00*/  PRMT R10, R28, 0x3340, R3 ;  /* 0x000033401c0a7816 */ /* 0x000fe40000000003 */
[----:B------:R-:W-:Y:S02]  /*1e10*/  SEL R3, RZ, 0x1, P3 ;  /* 0x00000001ff037807 */ /* 0x000fe40001800000 */
[----:B------:R-:W-:Y:S01]  /*1e20*/  SEL R8, RZ, 0x1, P2 ;  /* 0x00000001ff087807 */ /* 0x000fe20001000000 */
[----:B------:R-:W-:Y:S01]  /*1e30*/  VIADD R9, R2, 0x400 ;  /* 0x0000040002097836 */ /* 0x000fe20000000000 */
[----:B------:R-:W-:-:S02]  /*1e40*/  PRMT R26, R27, 0x3340, R26 ;  /* 0x000033401b1a7816 */ /* 0x000fc4000000001a */
[----:B------:R-:W-:Y:S01]  /*1e50*/  PRMT R27, R30, 0x3340, R29 ;  /* 0x000033401e1b7816 */ /* 0x000fe2000000001d */
[----:B------:R-:W-:Y:S01]  /*1e60*/  VIADD R29, R2, 0x800 ;  /* 0x00000800021d7836 */ /* 0x000fe20000000000 */
[----:B------:R-:W-:Y:S01]  /*1e70*/  PRMT R30, R34, 0x3340, R33 ;  /* 0x00003340221e7816 */ /* 0x000fe20000000021 */
[----:B------:R-:W-:Y:S01]  /*1e80*/  VIADD R33, R2, 0xc00 ;  /* 0x00000c0002217836 */ /* 0x000fe20000000000 */
[----:B------:R-:W-:Y:S01]  /*1e90*/  PRMT R37, R8, 0x3340, R3 ;  /* 0x0000334008257816 */ /* 0x000fe20000000003 */
[----:B0-----:R-:W-:Y:S01]  /*1ea0*/  IMAD.WIDE R2, R2, 0x4, R24 ;  /* 0x0000000402027825 */ /* 0x001fe200078e0218 */
[----:B------:R-:W-:-:S03]  /*1eb0*/  IADD3 R34, P2, R0, UR4, RZ ;  /* 0x0000000400227c10 */ /* 0x000fc6000ff5e0ff */
[--C-:B------:R-:W-:Y:S01]  /*1ec0*/  IMAD.WIDE R8, R9, 0x4, R24.reuse ;  /* 0x0000000409087825 */ /* 0x100fe200078e0218 */
[----:B--2---:R0:W-:Y:S03]  /*1ed0*/  @!P1 STG.E.128 desc[UR6][R2.64], R4 ;  /* 0x0000000402009986 */ /* 0x0041e6000c101d06 */
[--C-:B------:R-:W-:Y:S01]  /*1ee0*/  IMAD.WIDE R28, R29, 0x4, R24.reuse ;  /* 0x000000041d1c7825 */ /* 0x100fe200078e0218 */
[----:B---3--:R0:W-:Y:S03]  /*1ef0*/  @!P1 STG.E.128 desc[UR6][R8.64], R12 ;  /* 0x0000000c08009986 */ /* 0x0081e6000c101d06 */
[----:B------:R-:W-:Y:S01]  /*1f00*/  IMAD.WIDE R24, R33, 0x4, R24 ;  /* 0x0000000421187825 */ /* 0x000fe200078e0218 */
[----:B----4-:R0:W-:Y:S01]  /*1f10*/  @!P1 STG.E.128 desc[UR6][R28.64], R16 ;  /* 0x000000101c009986 */ /* 0x0101e2000c101d06 */
[----:B------:R-:W-:-:S03]  /*1f20*/  LEA.HI.X.SX32 R35, R0, UR5, 0x1, P2 ;  /* 0x0000000500237c11 */ /* 0x000fc600090f0eff */
[----:B-----5:R0:W-:Y:S01]  /*1f30*/  @!P1 STG.E.128 desc[UR6][R24.64], R20 ;  /* 0x0000001418009986 */ /* 0x0201e2000c101d06 */
[----:B------:R-:W-:Y:S02]  /*1f40*/  PRMT R40, R11, 0x5410, R32 ;  /* 0x000054100b287816 */ /* 0x000fe40000000020 */
[----:B------:R-:W-:Y:S02]  /*1f50*/  PRMT R41, R27, 0x5410, R26 ;  /* 0x000054101b297816 */ /* 0x000fe4000000001a */
[----:B------:R-:W-:Y:S02]  /*1f60*/  PRMT R42, R31, 0x5410, R30 ;  /* 0x000054101f2a7816 */ /* 0x000fe4000000001e */
[----:B------:R-:W-:Y:S01]  /*1f70*/  PRMT R43, R37, 0x5410, R10 ;  /* 0x00005410252b7816 */ /* 0x000fe2000000000a */
[----:B0-----:R-:W-:Y:S06]  /*1f80*/  @P0 EXIT ;  /* 0x000000000000094d */ /* 0x001fec0003800000 */
[----:B------:R-:W-:Y:S01]  /*1f90*/  STG.E.128 desc[UR6][R34.64], R40 ;  /* 0x0000002822007986 */ /* 0x000fe2000c101d06 */
[----:B------:R-:W-:Y:S05]  /*1fa0*/  EXIT ;  /* 0x000000000000794d */ /* 0x000fea0003800000 */
.L_x_0:
[----:B------:R-:W-:-:S00]  /*1fb0*/  BRA `(.L_x_0) ;  /* 0xfffffffc00fc7947 */ /* 0x000fc0000383ffff */
[----:B------:R-:W-:-:S00]  /*1fc0*/  NOP ;  /* 0x0000000000007918 */ /* 0x000fc00000000000 */
        /* <DEDUP_REMOVED lines=11> */
.L_x_1:


//--------------------- .nv.global.init           --------------------------
	.section	.nv.global.init,"aw",@progbits
.nv.global.init:
	.type		_$_str,@object
	.size		_$_str,(_$_str_$_2 - _$_str)
_$_str:
        /*0000*/ 	.byte	0x5f, 0x5f, 0x43, 0x55, 0x44, 0x41, 0x5f, 0x46, 0x54, 0x5a, 0x00
	.type		_$_str_$_2,@object
	.size		_$_str_$_2,(.L_1 - _$_str_$_2)
_$_str_$_2:
        /*000b*/ 	.byte	0x5f, 0x5f, 0x43, 0x55, 0x44, 0x41, 0x5f, 0x50, 0x52, 0x45, 0x43, 0x5f, 0x53, 0x51, 0x52, 0x54
        /*001b*/ 	.byte	0x00
.L_1:


//--------------------- .nv.shared.triton_poi_fused__native_batch_norm_legit_no_training_relu_threshold_backward_23 --------------------------
	.section	.nv.shared.triton_poi_fused__native_batch_norm_legit_no_training_relu_threshold_backward_23,"aw",@nobits
	.sectionflags	@""
	.align	16
	.zero		1024


//--------------------- .nv.constant0.triton_poi_fused__native_batch_norm_legit_no_training_relu_threshold_backward_23 --------------------------
	.section	.nv.constant0.triton_poi_fused__native_batch_norm_legit_no_training_relu_threshold_backward_23,"a",@progbits
	.sectionflags	@""
	.align	4
.nv.constant0.triton_poi_fused__native_batch_norm_legit_no_training_relu_threshold_backward_23:
	.zero		592
